// auto-generated by cutlass_sweep.conv — config: {"arch": "sm_90", "cluster_m": 2, "cluster_n": 1, "conv_kind": "wgrad", "dtype": "fp16", "ndim": 2, "tile_k": 32, "tile_m": 64, "tile_n": 64}
#include "cutlass/cutlass.h"
#include "cute/tensor.hpp"
#include "cutlass/kernel_hardware_info.hpp"
#include "cutlass/conv/convolution.h"
#include "cutlass/conv/dispatch_policy.hpp"
#include "cutlass/conv/collective/collective_builder.hpp"
#include "cutlass/conv/kernel/conv_universal.hpp"
#include "cutlass/conv/device/conv_universal_adapter.hpp"
#include "cutlass/epilogue/collective/collective_builder.hpp"

using namespace cute;
using Elem = cutlass::half_t;
using Acc  = float;
using LayoutAB = cutlass::layout::TensorNHWC;
using LayoutC  = cutlass::layout::TensorKCSR;
constexpr auto ConvOp = cutlass::conv::Operator::kWgrad;
using TileShape    = Shape<_64, Shape<_64>, Shape<_32>>;
using ClusterShape = Shape<_2, _1, _1>;

using CollectiveEpilogue = typename cutlass::epilogue::collective::CollectiveBuilder<
    cutlass::arch::Sm90, cutlass::arch::OpClassTensorOp,
    TileShape, ClusterShape,
    cutlass::epilogue::collective::EpilogueTileAuto,
    Acc, Acc,
    Elem, LayoutC, 128 / cutlass::sizeof_bits<Elem>::value,
    Elem, LayoutC, 128 / cutlass::sizeof_bits<Elem>::value,
    cutlass::epilogue::collective::EpilogueScheduleAuto
  >::CollectiveOp;

using CollectiveMainloop = typename cutlass::conv::collective::CollectiveBuilder<
    cutlass::arch::Sm90, cutlass::arch::OpClassTensorOp, ConvOp,
    Elem, LayoutAB, 128 / cutlass::sizeof_bits<Elem>::value,
    Elem, LayoutAB, 128 / cutlass::sizeof_bits<Elem>::value,
    Acc,
    TileShape, ClusterShape,
    cutlass::conv::collective::StageCountAutoCarveout<
        static_cast<int>(sizeof(typename CollectiveEpilogue::SharedStorage))>,
    cutlass::conv::collective::KernelScheduleAuto
  >::CollectiveOp;

using ProblemShape = cutlass::conv::ConvProblemShape<
    ConvOp, CollectiveMainloop::DispatchPolicy::NumSpatialDimensions>;
using ConvKernel = cutlass::conv::kernel::ConvUniversal<
    ProblemShape, CollectiveMainloop, CollectiveEpilogue>;
using Conv = cutlass::conv::device::ConvUniversalAdapter<ConvKernel>;

auto* _anchor = &cutlass::device_kernel<ConvKernel>;


// ===== COMPILED SASS (sm_90a) =====

	.target	sm_90a

	.elftype	@"ET_EXEC"


//--------------------- .note.nv.tkinfo           --------------------------
	.section	.note.nv.tkinfo,"",@"SHT_NOTE"
	.sectionflags	@"SHF_NOTE_NV_TKINFO"
	.tkinfo
        /*0018*/ 	.word	0x00000002
        /*0030*/ 	.string	""
        /*0030*/ 	.string	"ptxas"
        /*0030*/ 	.string	"Cuda compilation tools, release 13.0, V13.0.88"
        /*0030*/ 	.string	"Build cuda_13.0.r13.0/compiler.36424714_0"
        /*0030*/ 	.string	"-arch sm_90a -m 64 "



//--------------------- .note.nv.cuinfo           --------------------------
	.section	.note.nv.cuinfo,"",@"SHT_NOTE"
	.sectionflags	@"SHF_NOTE_NV_CUINFO"
        /*0018*/ 	.short	0x0002
        /*001a*/ 	.short	0x005a
        /*001c*/ 	.short	0x0082
	.zero		2


//--------------------- .nv.info                  --------------------------
	.section	.nv.info,"",@"SHT_CUDA_INFO"
	.align	4


	//----- nvinfo : EIATTR_REGCOUNT
	.align		4
        /*0000*/ 	.byte	0x04, 0x2f
        /*0002*/ 	.short	(.L_12 - .L_11)
	.align		4
.L_11:
        /*0004*/ 	.word	index@(_ZN7cutlass13device_kernelINS_4conv6kernel13ConvUniversalINS1_16ConvProblemShapeILNS1_8OperatorE2ELi2EEENS1_10collective14CollectiveConvINS1_46MainloopSm90TmaGmmaWarpSpecializedImplicitGemmILS5_2ELi28ELi2EN4cute5tupleIJNSA_1CILi2EEENSC_ILi1EEESE_EEENS1_36KernelImplicitTmaWarpSpecializedSm90ELi1EEENSB_IJNSC_ILi64EEENSB_IJSI_EEENSB_IJNSC_ILi32EEEEEEEEENS_6half_tESN_NSA_8TiledMMAINSA_8MMA_AtomIJNSA_4SM904GMMA25MMA_64x64x16_F32F16F16_SSILNSR_5MajorE1ELST_1ELNSR_7ScaleInE1ELSU_1EEEEEENSA_6LayoutINSB_IJSE_SE_SE_EEENSB_IJNSC_ILi0EEESZ_SZ_EEEEENSB_IJNSA_10UnderscoreES12_S12_EEEEENS7_6detail26Sm90ImplicitGemmTileTraitsINSA_13SM90_TMA_LOADENSA_14ComposedLayoutINSA_7SwizzleILi3ELi4ELi3EEENSA_18smem_ptr_flag_bitsILi16EEENSX_INSB_IJNSB_IJSI_SE_EEENSB_IJNSC_ILi8EEENSC_ILi4EEEEEENSB_IJSE_NSC_ILi28EEEEEEEEENSB_IJNSB_IJSE_SZ_EEENSB_IJSI_NSC_ILi512EEEEEENSB_IJSZ_NSC_ILi2048EEEEEEEEEEEEEvEENS16_INSA_30SM90_TMA_LOAD_IM2COL_MULTICASTES1R_vEEEENS_8epilogue10collective6detail29Sm90TmaWarpSpecializedAdapterINS1X_15DefaultEpilogueISN_NSB_IJlNSB_IJSE_llEEESZ_EEES22_NS1W_6thread17LinearCombinationISN_Li1EffLNS23_9ScaleType4KindE0ELNS_15FloatRoundStyleE2ESN_EENS_4gemm15EpilogueDefaultEEEEEvvEEEEvNT_6ParamsE)
        /*0008*/ 	.word	0x00000044


	//----- nvinfo : EIATTR_FRAME_SIZE
	.align		4
.L_12:
        /*000c*/ 	.byte	0x04, 0x11
        /*000e*/ 	.short	(.L_14 - .L_13)
	.align		4
.L_13:
        /*0010*/ 	.word	index@(_ZN7cutlass13device_kernelINS_4conv6kernel13ConvUniversalINS1_16ConvProblemShapeILNS1_8OperatorE2ELi2EEENS1_10collective14CollectiveConvINS1_46MainloopSm90TmaGmmaWarpSpecializedImplicitGemmILS5_2ELi28ELi2EN4cute5tupleIJNSA_1CILi2EEENSC_ILi1EEESE_EEENS1_36KernelImplicitTmaWarpSpecializedSm90ELi1EEENSB_IJNSC_ILi64EEENSB_IJSI_EEENSB_IJNSC_ILi32EEEEEEEEENS_6half_tESN_NSA_8TiledMMAINSA_8MMA_AtomIJNSA_4SM904GMMA25MMA_64x64x16_F32F16F16_SSILNSR_5MajorE1ELST_1ELNSR_7ScaleInE1ELSU_1EEEEEENSA_6LayoutINSB_IJSE_SE_SE_EEENSB_IJNSC_ILi0EEESZ_SZ_EEEEENSB_IJNSA_10UnderscoreES12_S12_EEEEENS7_6detail26Sm90ImplicitGemmTileTraitsINSA_13SM90_TMA_LOADENSA_14ComposedLayoutINSA_7SwizzleILi3ELi4ELi3EEENSA_18smem_ptr_flag_bitsILi16EEENSX_INSB_IJNSB_IJSI_SE_EEENSB_IJNSC_ILi8EEENSC_ILi4EEEEEENSB_IJSE_NSC_ILi28EEEEEEEEENSB_IJNSB_IJSE_SZ_EEENSB_IJSI_NSC_ILi512EEEEEENSB_IJSZ_NSC_ILi2048EEEEEEEEEEEEEvEENS16_INSA_30SM90_TMA_LOAD_IM2COL_MULTICASTES1R_vEEEENS_8epilogue10collective6detail29Sm90TmaWarpSpecializedAdapterINS1X_15DefaultEpilogueISN_NSB_IJlNSB_IJSE_llEEESZ_EEES22_NS1W_6thread17LinearCombinationISN_Li1EffLNS23_9ScaleType4KindE0ELNS_15FloatRoundStyleE2ESN_EENS_4gemm15EpilogueDefaultEEEEEvvEEEEvNT_6ParamsE)
        /*0014*/ 	.word	0x00000000


	//----- nvinfo : EIATTR_MIN_STACK_SIZE
	.align		4
.L_14:
        /*0018*/ 	.byte	0x04, 0x12
        /*001a*/ 	.short	(.L_16 - .L_15)
	.align		4
.L_15:
        /*001c*/ 	.word	index@(_ZN7cutlass13device_kernelINS_4conv6kernel13ConvUniversalINS1_16ConvProblemShapeILNS1_8OperatorE2ELi2EEENS1_10collective14CollectiveConvINS1_46MainloopSm90TmaGmmaWarpSpecializedImplicitGemmILS5_2ELi28ELi2EN4cute5tupleIJNSA_1CILi2EEENSC_ILi1EEESE_EEENS1_36KernelImplicitTmaWarpSpecializedSm90ELi1EEENSB_IJNSC_ILi64EEENSB_IJSI_EEENSB_IJNSC_ILi32EEEEEEEEENS_6half_tESN_NSA_8TiledMMAINSA_8MMA_AtomIJNSA_4SM904GMMA25MMA_64x64x16_F32F16F16_SSILNSR_5MajorE1ELST_1ELNSR_7ScaleInE1ELSU_1EEEEEENSA_6LayoutINSB_IJSE_SE_SE_EEENSB_IJNSC_ILi0EEESZ_SZ_EEEEENSB_IJNSA_10UnderscoreES12_S12_EEEEENS7_6detail26Sm90ImplicitGemmTileTraitsINSA_13SM90_TMA_LOADENSA_14ComposedLayoutINSA_7SwizzleILi3ELi4ELi3EEENSA_18smem_ptr_flag_bitsILi16EEENSX_INSB_IJNSB_IJSI_SE_EEENSB_IJNSC_ILi8EEENSC_ILi4EEEEEENSB_IJSE_NSC_ILi28EEEEEEEEENSB_IJNSB_IJSE_SZ_EEENSB_IJSI_NSC_ILi512EEEEEENSB_IJSZ_NSC_ILi2048EEEEEEEEEEEEEvEENS16_INSA_30SM90_TMA_LOAD_IM2COL_MULTICASTES1R_vEEEENS_8epilogue10collective6detail29Sm90TmaWarpSpecializedAdapterINS1X_15DefaultEpilogueISN_NSB_IJlNSB_IJSE_llEEESZ_EEES22_NS1W_6thread17LinearCombinationISN_Li1EffLNS23_9ScaleType4KindE0ELNS_15FloatRoundStyleE2ESN_EENS_4gemm15EpilogueDefaultEEEEEvvEEEEvNT_6ParamsE)
        /*0020*/ 	.word	0x00000000
.L_16:


//--------------------- .nv.compat                --------------------------
	.section	.nv.compat,"",@"SHT_CUDA_COMPAT_INFO"
	.align	4
        /*0000*/ 	.byte	0x02, 0x09, 0x01, 0x00, 0x02, 0x02, 0x04, 0x00, 0x02, 0x05, 0x05, 0x00, 0x03, 0x07, 0x01, 0x01
        /*0010*/ 	.byte	0x02, 0x03, 0x01, 0x00, 0x02, 0x06, 0x01, 0x00, 0x04, 0x0b, 0x08, 0x00, 0x00, 0x00, 0x00, 0x00
        /*0020*/ 	.byte	0x00, 0x00, 0x00, 0x00


//--------------------- .nv.info._ZN7cutlass13device_kernelINS_4conv6kernel13ConvUniversalINS1_16ConvProblemShapeILNS1_8OperatorE2ELi2EEENS1_10collective14CollectiveConvINS1_46MainloopSm90TmaGmmaWarpSpecializedImplicitGemmILS5_2ELi28ELi2EN4cute5tupleIJNSA_1CILi2EEENSC_ILi1EEESE_EEENS1_36KernelImplicitTmaWarpSpecializedSm90ELi1EEENSB_IJNSC_ILi64EEENSB_IJSI_EEENSB_IJNSC_ILi32EEEEEEEEENS_6half_tESN_NSA_8TiledMMAINSA_8MMA_AtomIJNSA_4SM904GMMA25MMA_64x64x16_F32F16F16_SSILNSR_5MajorE1ELST_1ELNSR_7ScaleInE1ELSU_1EEEEEENSA_6LayoutINSB_IJSE_SE_SE_EEENSB_IJNSC_ILi0EEESZ_SZ_EEEEENSB_IJNSA_10UnderscoreES12_S12_EEEEENS7_6detail26Sm90ImplicitGemmTileTraitsINSA_13SM90_TMA_LOADENSA_14ComposedLayoutINSA_7SwizzleILi3ELi4ELi3EEENSA_18smem_ptr_flag_bitsILi16EEENSX_INSB_IJNSB_IJSI_SE_EEENSB_IJNSC_ILi8EEENSC_ILi4EEEEEENSB_IJSE_NSC_ILi28EEEEEEEEENSB_IJNSB_IJSE_SZ_EEENSB_IJSI_NSC_ILi512EEEEEENSB_IJSZ_NSC_ILi2048EEEEEEEEEEEEEvEENS16_INSA_30SM90_TMA_LOAD_IM2COL_MULTICASTES1R_vEEEENS_8epilogue10collective6detail29Sm90TmaWarpSpecializedAdapterINS1X_15DefaultEpilogueISN_NSB_IJlNSB_IJSE_llEEESZ_EEES22_NS1W_6thread17LinearCombinationISN_Li1EffLNS23_9ScaleType4KindE0ELNS_15FloatRoundStyleE2ESN_EENS_4gemm15EpilogueDefaultEEEEEvvEEEEvNT_6ParamsE --------------------------
	.section	.nv.info._ZN7cutlass13device_kernelINS_4conv6kernel13ConvUniversalINS1_16ConvProblemShapeILNS1_8OperatorE2ELi2EEENS1_10collective14CollectiveConvINS1_46MainloopSm90TmaGmmaWarpSpecializedImplicitGemmILS5_2ELi28ELi2EN4cute5tupleIJNSA_1CILi2EEENSC_ILi1EEESE_EEENS1_36KernelImplicitTmaWarpSpecializedSm90ELi1EEENSB_IJNSC_ILi64EEENSB_IJSI_EEENSB_IJNSC_ILi32EEEEEEEEENS_6half_tESN_NSA_8TiledMMAINSA_8MMA_AtomIJNSA_4SM904GMMA25MMA_64x64x16_F32F16F16_SSILNSR_5MajorE1ELST_1ELNSR_7ScaleInE1ELSU_1EEEEEENSA_6LayoutINSB_IJSE_SE_SE_EEENSB_IJNSC_ILi0EEESZ_SZ_EEEEENSB_IJNSA_10UnderscoreES12_S12_EEEEENS7_6detail26Sm90ImplicitGemmTileTraitsINSA_13SM90_TMA_LOADENSA_14ComposedLayoutINSA_7SwizzleILi3ELi4ELi3EEENSA_18smem_ptr_flag_bitsILi16EEENSX_INSB_IJNSB_IJSI_SE_EEENSB_IJNSC_ILi8EEENSC_ILi4EEEEEENSB_IJSE_NSC_ILi28EEEEEEEEENSB_IJNSB_IJSE_SZ_EEENSB_IJSI_NSC_ILi512EEEEEENSB_IJSZ_NSC_ILi2048EEEEEEEEEEEEEvEENS16_INSA_30SM90_TMA_LOAD_IM2COL_MULTICASTES1R_vEEEENS_8epilogue10collective6detail29Sm90TmaWarpSpecializedAdapterINS1X_15DefaultEpilogueISN_NSB_IJlNSB_IJSE_llEEESZ_EEES22_NS1W_6thread17LinearCombinationISN_Li1EffLNS23_9ScaleType4KindE0ELNS_15FloatRoundStyleE2ESN_EENS_4gemm15EpilogueDefaultEEEEEvvEEEEvNT_6ParamsE,"",@"SHT_CUDA_INFO"
	.sectionflags	@""
	.align	4


	//----- nvinfo : EIATTR_CUDA_API_VERSION
	.align		4
        /*0000*/ 	.byte	0x04, 0x37
        /*0002*/ 	.short	(.L_18 - .L_17)
.L_17:
        /*0004*/ 	.word	0x00000082


	//----- nvinfo : EIATTR_KPARAM_INFO
	.align		4
.L_18:
        /*0008*/ 	.byte	0x04, 0x17
        /*000a*/ 	.short	(.L_20 - .L_19)
.L_19:
        /*000c*/ 	.word	0x00000000
        /*0010*/ 	.short	0x0000
        /*0012*/ 	.short	0x0070
        /*0014*/ 	.byte	0x00, 0xf0, 0x01, 0x0e


	//----- nvinfo : EIATTR_SPARSE_MMA_MASK
	.align		4
.L_20:
        /*0018*/ 	.byte	0x03, 0x50
        /*001a*/ 	.short	0x0000


	//----- nvinfo : EIATTR_MAXREG_COUNT
	.align		4
        /*001c*/ 	.byte	0x03, 0x1b
        /*001e*/ 	.short	0x00ff


	//----- nvinfo : EIATTR_NUM_BARRIERS
	.align		4
        /*0020*/ 	.byte	0x02, 0x4c
        /*0022*/ 	.byte	0x01
	.zero		1


	//----- nvinfo : EIATTR_MERCURY_ISA_VERSION
	.align		4
        /*0024*/ 	.byte	0x03, 0x5f
        /*0026*/ 	.short	0x0101


	//----- nvinfo : EIATTR_COOP_GROUP_MASK_REGIDS
	.align		4
        /*0028*/ 	.byte	0x04, 0x29
        /*002a*/ 	.short	(.L_22 - .L_21)


	//   ....[0]....
.L_21:
        /*002c*/ 	.word	0xffffffff


	//   ....[1]....
        /*0030*/ 	.word	0xffffffff


	//   ....[2]....
        /*0034*/ 	.word	0xffffffff


	//   ....[3]....
        /*0038*/ 	.word	0xffffffff


	//----- nvinfo : EIATTR_COOP_GROUP_INSTR_OFFSETS
	.align		4
.L_22:
        /*003c*/ 	.byte	0x04, 0x28
        /*003e*/ 	.short	(.L_24 - .L_23)


	//   ....[0]....
.L_23:
        /*0040*/ 	.word	0x00000070


	//   ....[1]....
        /*0044*/ 	.word	0x00000080


	//   ....[2]....
        /*0048*/ 	.word	0x00000140


	//   ....[3]....
        /*004c*/ 	.word	0x000009d0


	//----- nvinfo : EIATTR_MBARRIER_INSTR_OFFSETS
	.align		4
.L_24:
        /*0050*/ 	.byte	0x04, 0x39
        /*0052*/ 	.short	(.L_26 - .L_25)


	//   ....[0]....
.L_25:
        /*0054*/ 	.word	0x00000310
        /*0058*/ 	.word	0x000000ff
        /*005c*/ 	.word	0x00038000
        /*0060*/ 	.short	0x0100
        /*0062*/ 	.byte	0x08
	.zero		1


	//   ....[1]....
        /*0064*/ 	.word	0x00000320
        /*0068*/ 	.word	0x000000ff
        /*006c*/ 	.word	0x000380e0
        /*0070*/ 	.short	0x0100
        /*0072*/ 	.byte	0x08
	.zero		1


	//   ....[2]....
        /*0074*/ 	.word	0x00000330
        /*0078*/ 	.word	0x000000ff
        /*007c*/ 	.word	0x00038008
        /*0080*/ 	.short	0x0100
        /*0082*/ 	.byte	0x08
	.zero		1


	//   ....[3]....
        /*0084*/ 	.word	0x00000340
        /*0088*/ 	.word	0x000000ff
        /*008c*/ 	.word	0x000380e8
        /*0090*/ 	.short	0x0100
        /*0092*/ 	.byte	0x08
	.zero		1


	//   ....[4]....
        /*0094*/ 	.word	0x00000350
        /*0098*/ 	.word	0x000000ff
        /*009c*/ 	.word	0x00038010
        /*00a0*/ 	.short	0x0100
        /*00a2*/ 	.byte	0x08
	.zero		1


	//   ....[5]....
        /*00a4*/ 	.word	0x00000360
        /*00a8*/ 	.word	0x000000ff
        /*00ac*/ 	.word	0x000380f0
        /*00b0*/ 	.short	0x0100
        /*00b2*/ 	.byte	0x08
	.zero		1


	//   ....[6]....
        /*00b4*/ 	.word	0x00000370
        /*00b8*/ 	.word	0x000000ff
        /*00bc*/ 	.word	0x00038018
        /*00c0*/ 	.short	0x0100
        /*00c2*/ 	.byte	0x08
	.zero		1


	//   ....[7]....
        /*00c4*/ 	.word	0x00000380
        /*00c8*/ 	.word	0x000000ff
        /*00cc*/ 	.word	0x000380f8
        /*00d0*/ 	.short	0x0100
        /*00d2*/ 	.byte	0x08
	.zero		1


	//   ....[8]....
        /*00d4*/ 	.word	0x00000390
        /*00d8*/ 	.word	0x000000ff
        /*00dc*/ 	.word	0x00038020
        /*00e0*/ 	.short	0x0100
        /*00e2*/ 	.byte	0x08
	.zero		1


	//   ....[9]....
        /*00e4*/ 	.word	0x000003a0
        /*00e8*/ 	.word	0x000000ff
        /*00ec*/ 	.word	0x00038100
        /*00f0*/ 	.short	0x0100
        /*00f2*/ 	.byte	0x08
	.zero		1


	//   ....[10]....
        /*00f4*/ 	.word	0x000003b0
        /*00f8*/ 	.word	0x000000ff
        /*00fc*/ 	.word	0x00038028
        /*0100*/ 	.short	0x0100
        /*0102*/ 	.byte	0x08
	.zero		1


	//   ....[11]....
        /*0104*/ 	.word	0x000003c0
        /*0108*/ 	.word	0x000000ff
        /*010c*/ 	.word	0x00038108
        /*0110*/ 	.short	0x0100
        /*0112*/ 	.byte	0x08
	.zero		1


	//   ....[12]....
        /*0114*/ 	.word	0x000003d0
        /*0118*/ 	.word	0x000000ff
        /*011c*/ 	.word	0x00038030
        /*0120*/ 	.short	0x0100
        /*0122*/ 	.byte	0x08
	.zero		1


	//   ....[13]....
        /*0124*/ 	.word	0x000003e0
        /*0128*/ 	.word	0x000000ff
        /*012c*/ 	.word	0x00038110
        /*0130*/ 	.short	0x0100
        /*0132*/ 	.byte	0x08
	.zero		1


	//   ....[14]....
        /*0134*/ 	.word	0x000003f0
        /*0138*/ 	.word	0x000000ff
        /*013c*/ 	.word	0x00038038
        /*0140*/ 	.short	0x0100
        /*0142*/ 	.byte	0x08
	.zero		1


	//   ....[15]....
        /*0144*/ 	.word	0x00000400
        /*0148*/ 	.word	0x000000ff
        /*014c*/ 	.word	0x00038118
        /*0150*/ 	.short	0x0100
        /*0152*/ 	.byte	0x08
	.zero		1


	//   ....[16]....
        /*0154*/ 	.word	0x00000410
        /*0158*/ 	.word	0x000000ff
        /*015c*/ 	.word	0x00038040
        /*0160*/ 	.short	0x0100
        /*0162*/ 	.byte	0x08
	.zero		1


	//   ....[17]....
        /*0164*/ 	.word	0x00000420
        /*0168*/ 	.word	0x000000ff
        /*016c*/ 	.word	0x00038120
        /*0170*/ 	.short	0x0100
        /*0172*/ 	.byte	0x08
	.zero		1


	//   ....[18]....
        /*0174*/ 	.word	0x00000430
        /*0178*/ 	.word	0x000000ff
        /*017c*/ 	.word	0x00038048
        /*0180*/ 	.short	0x0100
        /*0182*/ 	.byte	0x08
	.zero		1


	//   ....[19]....
        /*0184*/ 	.word	0x00000440
        /*0188*/ 	.word	0x000000ff
        /*018c*/ 	.word	0x00038128
        /*0190*/ 	.short	0x0100
        /*0192*/ 	.byte	0x08
	.zero		1


	//   ....[20]....
        /*0194*/ 	.word	0x00000450
        /*0198*/ 	.word	0x000000ff
        /*019c*/ 	.word	0x00038050
        /*01a0*/ 	.short	0x0100
        /*01a2*/ 	.byte	0x08
	.zero		1


	//   ....[21]....
        /*01a4*/ 	.word	0x00000460
        /*01a8*/ 	.word	0x000000ff
        /*01ac*/ 	.word	0x00038130
        /*01b0*/ 	.short	0x0100
        /*01b2*/ 	.byte	0x08
	.zero		1


	//   ....[22]....
        /*01b4*/ 	.word	0x00000470
        /*01b8*/ 	.word	0x000000ff
        /*01bc*/ 	.word	0x00038058
        /*01c0*/ 	.short	0x0100
        /*01c2*/ 	.byte	0x08
	.zero		1


	//   ....[23]....
        /*01c4*/ 	.word	0x00000480
        /*01c8*/ 	.word	0x000000ff
        /*01cc*/ 	.word	0x00038138
        /*01d0*/ 	.short	0x0100
        /*01d2*/ 	.byte	0x08
	.zero		1


	//   ....[24]....
        /*01d4*/ 	.word	0x00000490
        /*01d8*/ 	.word	0x000000ff
        /*01dc*/ 	.word	0x00038060
        /*01e0*/ 	.short	0x0100
        /*01e2*/ 	.byte	0x08
	.zero		1


	//   ....[25]....
        /*01e4*/ 	.word	0x000004a0
        /*01e8*/ 	.word	0x000000ff
        /*01ec*/ 	.word	0x00038140
        /*01f0*/ 	.short	0x0100
        /*01f2*/ 	.byte	0x08
	.zero		1


	//   ....[26]....
        /*01f4*/ 	.word	0x000004b0
        /*01f8*/ 	.word	0x000000ff
        /*01fc*/ 	.word	0x00038068
        /*0200*/ 	.short	0x0100
        /*0202*/ 	.byte	0x08
	.zero		1


	//   ....[27]....
        /*0204*/ 	.word	0x000004c0
        /*0208*/ 	.word	0x000000ff
        /*020c*/ 	.word	0x00038148
        /*0210*/ 	.short	0x0100
        /*0212*/ 	.byte	0x08
	.zero		1


	//   ....[28]....
        /*0214*/ 	.word	0x000004d0
        /*0218*/ 	.word	0x000000ff
        /*021c*/ 	.word	0x00038070
        /*0220*/ 	.short	0x0100
        /*0222*/ 	.byte	0x08
	.zero		1


	//   ....[29]....
        /*0224*/ 	.word	0x000004e0
        /*0228*/ 	.word	0x000000ff
        /*022c*/ 	.word	0x00038150
        /*0230*/ 	.short	0x0100
        /*0232*/ 	.byte	0x08
	.zero		1


	//   ....[30]....
        /*0234*/ 	.word	0x000004f0
        /*0238*/ 	.word	0x000000ff
        /*023c*/ 	.word	0x00038078
        /*0240*/ 	.short	0x0100
        /*0242*/ 	.byte	0x08
	.zero		1


	//   ....[31]....
        /*0244*/ 	.word	0x00000500
        /*0248*/ 	.word	0x000000ff
        /*024c*/ 	.word	0x00038158
        /*0250*/ 	.short	0x0100
        /*0252*/ 	.byte	0x08
	.zero		1


	//   ....[32]....
        /*0254*/ 	.word	0x00000510
        /*0258*/ 	.word	0x000000ff
        /*025c*/ 	.word	0x00038080
        /*0260*/ 	.short	0x0100
        /*0262*/ 	.byte	0x08
	.zero		1


	//   ....[33]....
        /*0264*/ 	.word	0x00000520
        /*0268*/ 	.word	0x000000ff
        /*026c*/ 	.word	0x00038160
        /*0270*/ 	.short	0x0100
        /*0272*/ 	.byte	0x08
	.zero		1


	//   ....[34]....
        /*0274*/ 	.word	0x00000530
        /*0278*/ 	.word	0x000000ff
        /*027c*/ 	.word	0x00038088
        /*0280*/ 	.short	0x0100
        /*0282*/ 	.byte	0x08
	.zero		1


	//   ....[35]....
        /*0284*/ 	.word	0x00000540
        /*0288*/ 	.word	0x000000ff
        /*028c*/ 	.word	0x00038168
        /*0290*/ 	.short	0x0100
        /*0292*/ 	.byte	0x08
	.zero		1


	//   ....[36]....
        /*0294*/ 	.word	0x00000550
        /*0298*/ 	.word	0x000000ff
        /*029c*/ 	.word	0x00038090
        /*02a0*/ 	.short	0x0100
        /*02a2*/ 	.byte	0x08
	.zero		1


	//   ....[37]....
        /*02a4*/ 	.word	0x00000560
        /*02a8*/ 	.word	0x000000ff
        /*02ac*/ 	.word	0x00038170
        /*02b0*/ 	.short	0x0100
        /*02b2*/ 	.byte	0x08
	.zero		1


	//   ....[38]....
        /*02b4*/ 	.word	0x00000570
        /*02b8*/ 	.word	0x000000ff
        /*02bc*/ 	.word	0x00038098
        /*02c0*/ 	.short	0x0100
        /*02c2*/ 	.byte	0x08
	.zero		1


	//   ....[39]....
        /*02c4*/ 	.word	0x00000580
        /*02c8*/ 	.word	0x000000ff
        /*02cc*/ 	.word	0x00038178
        /*02d0*/ 	.short	0x0100
        /*02d2*/ 	.byte	0x08
	.zero		1


	//   ....[40]....
        /*02d4*/ 	.word	0x00000590
        /*02d8*/ 	.word	0x000000ff
        /*02dc*/ 	.word	0x000380a0
        /*02e0*/ 	.short	0x0100
        /*02e2*/ 	.byte	0x08
	.zero		1


	//   ....[41]....
        /*02e4*/ 	.word	0x000005a0
        /*02e8*/ 	.word	0x000000ff
        /*02ec*/ 	.word	0x00038180
        /*02f0*/ 	.short	0x0100
        /*02f2*/ 	.byte	0x08
	.zero		1


	//   ....[42]....
        /*02f4*/ 	.word	0x000005b0
        /*02f8*/ 	.word	0x000000ff
        /*02fc*/ 	.word	0x000380a8
        /*0300*/ 	.short	0x0100
        /*0302*/ 	.byte	0x08
	.zero		1


	//   ....[43]....
        /*0304*/ 	.word	0x000005c0
        /*0308*/ 	.word	0x000000ff
        /*030c*/ 	.word	0x00038188
        /*0310*/ 	.short	0x0100
        /*0312*/ 	.byte	0x08
	.zero		1


	//   ....[44]....
        /*0314*/ 	.word	0x000005d0
        /*0318*/ 	.word	0x000000ff
        /*031c*/ 	.word	0x000380b0
        /*0320*/ 	.short	0x0100
        /*0322*/ 	.byte	0x08
	.zero		1


	//   ....[45]....
        /*0324*/ 	.word	0x000005e0
        /*0328*/ 	.word	0x000000ff
        /*032c*/ 	.word	0x00038190
        /*0330*/ 	.short	0x0100
        /*0332*/ 	.byte	0x08
	.zero		1


	//   ....[46]....
        /*0334*/ 	.word	0x000005f0
        /*0338*/ 	.word	0x000000ff
        /*033c*/ 	.word	0x000380b8
        /*0340*/ 	.short	0x0100
        /*0342*/ 	.byte	0x08
	.zero		1


	//   ....[47]....
        /*0344*/ 	.word	0x00000600
        /*0348*/ 	.word	0x000000ff
        /*034c*/ 	.word	0x00038198
        /*0350*/ 	.short	0x0100
        /*0352*/ 	.byte	0x08
	.zero		1


	//   ....[48]....
        /*0354*/ 	.word	0x00000610
        /*0358*/ 	.word	0x000000ff
        /*035c*/ 	.word	0x000380c0
        /*0360*/ 	.short	0x0100
        /*0362*/ 	.byte	0x08
	.zero		1


	//   ....[49]....
        /*0364*/ 	.word	0x00000620
        /*0368*/ 	.word	0x000000ff
        /*036c*/ 	.word	0x000381a0
        /*0370*/ 	.short	0x0100
        /*0372*/ 	.byte	0x08
	.zero		1


	//   ....[50]....
        /*0374*/ 	.word	0x00000630
        /*0378*/ 	.word	0x000000ff
        /*037c*/ 	.word	0x000380c8
        /*0380*/ 	.short	0x0100
        /*0382*/ 	.byte	0x08
	.zero		1


	//   ....[51]....
        /*0384*/ 	.word	0x00000640
        /*0388*/ 	.word	0x000000ff
        /*038c*/ 	.word	0x000381a8
        /*0390*/ 	.short	0x0100
        /*0392*/ 	.byte	0x08
	.zero		1


	//   ....[52]....
        /*0394*/ 	.word	0x00000650
        /*0398*/ 	.word	0x000000ff
        /*039c*/ 	.word	0x000380d0
        /*03a0*/ 	.short	0x0100
        /*03a2*/ 	.byte	0x08
	.zero		1


	//   ....[53]....
        /*03a4*/ 	.word	0x00000660
        /*03a8*/ 	.word	0x000000ff
        /*03ac*/ 	.word	0x000381b0
        /*03b0*/ 	.short	0x0100
        /*03b2*/ 	.byte	0x08
	.zero		1


	//   ....[54]....
        /*03b4*/ 	.word	0x00000670
        /*03b8*/ 	.word	0x000000ff
        /*03bc*/ 	.word	0x000380d8
        /*03c0*/ 	.short	0x0100
        /*03c2*/ 	.byte	0x08
	.zero		1


	//   ....[55]....
        /*03c4*/ 	.word	0x00000680
        /*03c8*/ 	.word	0x000000ff
        /*03cc*/ 	.word	0x000381b8
        /*03d0*/ 	.short	0x0100
        /*03d2*/ 	.byte	0x08
	.zero		1


	//   ....[56]....
        /*03d4*/ 	.word	0x000012b0
        /*03d8*/ 	.word	0x00000008
        /*03dc*/ 	.word	0x00038000
        /*03e0*/ 	.short	0x010a
        /*03e2*/ 	.byte	0x3f
	.zero		1


	//   ....[57]....
        /*03e4*/ 	.word	0x00001550
        /*03e8*/ 	.word	0x0000000a
        /*03ec*/ 	.word	0x00038000
        /*03f0*/ 	.short	0x010a
        /*03f2*/ 	.byte	0x3f
	.zero		1


	//   ....[58]....
        /*03f4*/ 	.word	0x000016b0
        /*03f8*/ 	.word	0x0000000a
        /*03fc*/ 	.word	0x00000000
        /*0400*/ 	.short	0x0101
        /*0402*/ 	.byte	0x3f
	.zero		1


	//   ....[59]....
        /*0404*/ 	.word	0x00001900
        /*0408*/ 	.word	0x00000006
        /*040c*/ 	.word	0x00000000
        /*0410*/ 	.short	0x0101
        /*0412*/ 	.byte	0x3f
	.zero		1


	//   ....[60]....
        /*0414*/ 	.word	0x00004180
        /*0418*/ 	.word	0x00000009
        /*041c*/ 	.word	0x000380e0
        /*0420*/ 	.short	0x010a
        /*0422*/ 	.byte	0x3f
	.zero		1


	//   ....[61]....
        /*0424*/ 	.word	0x00004780
        /*0428*/ 	.word	0x00000002
        /*042c*/ 	.word	0x00000000
        /*0430*/ 	.short	0x010a
        /*0432*/ 	.byte	0x3f
	.zero		1


	//   ....[62]....
        /*0434*/ 	.word	0x00004830
        /*0438*/ 	.word	0x00000002
        /*043c*/ 	.word	0x00000000
        /*0440*/ 	.short	0x010a
        /*0442*/ 	.byte	0x3f
	.zero		1


	//   ....[63]....
        /*0444*/ 	.word	0x000048e0
        /*0448*/ 	.word	0x00000002
        /*044c*/ 	.word	0x00000000
        /*0450*/ 	.short	0x010a
        /*0452*/ 	.byte	0x3f
	.zero		1


	//   ....[64]....
        /*0454*/ 	.word	0x00004990
        /*0458*/ 	.word	0x00000002
        /*045c*/ 	.word	0x00000000
        /*0460*/ 	.short	0x010a
        /*0462*/ 	.byte	0x3f
	.zero		1


	//   ....[65]....
        /*0464*/ 	.word	0x00004a40
        /*0468*/ 	.word	0x00000002
        /*046c*/ 	.word	0x00000000
        /*0470*/ 	.short	0x010a
        /*0472*/ 	.byte	0x3f
	.zero		1


	//   ....[66]....
        /*0474*/ 	.word	0x00004af0
        /*0478*/ 	.word	0x00000002
        /*047c*/ 	.word	0x00000000
        /*0480*/ 	.short	0x010a
        /*0482*/ 	.byte	0x3f
	.zero		1


	//   ....[67]....
        /*0484*/ 	.word	0x00004ba0
        /*0488*/ 	.word	0x00000002
        /*048c*/ 	.word	0x00000000
        /*0490*/ 	.short	0x010a
        /*0492*/ 	.byte	0x3f
	.zero		1


	//   ....[68]....
        /*0494*/ 	.word	0x00004c50
        /*0498*/ 	.word	0x00000002
        /*049c*/ 	.word	0x00000000
        /*04a0*/ 	.short	0x010a
        /*04a2*/ 	.byte	0x3f
	.zero		1


	//   ....[69]....
        /*04a4*/ 	.word	0x00004d00
        /*04a8*/ 	.word	0x00000002
        /*04ac*/ 	.word	0x00000000
        /*04b0*/ 	.short	0x010a
        /*04b2*/ 	.byte	0x3f
	.zero		1


	//   ....[70]....
        /*04b4*/ 	.word	0x00004db0
        /*04b8*/ 	.word	0x00000002
        /*04bc*/ 	.word	0x00000000
        /*04c0*/ 	.short	0x010a
        /*04c2*/ 	.byte	0x3f
	.zero		1


	//   ....[71]....
        /*04c4*/ 	.word	0x00004e60
        /*04c8*/ 	.word	0x00000002
        /*04cc*/ 	.word	0x00000000
        /*04d0*/ 	.short	0x010a
        /*04d2*/ 	.byte	0x3f
	.zero		1


	//   ....[72]....
        /*04d4*/ 	.word	0x00004f10
        /*04d8*/ 	.word	0x00000002
        /*04dc*/ 	.word	0x00000000
        /*04e0*/ 	.short	0x010a
        /*04e2*/ 	.byte	0x3f
	.zero		1


	//   ....[73]....
        /*04e4*/ 	.word	0x00004fc0
        /*04e8*/ 	.word	0x00000002
        /*04ec*/ 	.word	0x00000000
        /*04f0*/ 	.short	0x010a
        /*04f2*/ 	.byte	0x3f
	.zero		1


	//   ....[74]....
        /*04f4*/ 	.word	0x00005070
        /*04f8*/ 	.word	0x00000002
        /*04fc*/ 	.word	0x00000000
        /*0500*/ 	.short	0x010a
        /*0502*/ 	.byte	0x3f
	.zero		1


	//   ....[75]....
        /*0504*/ 	.word	0x00005120
        /*0508*/ 	.word	0x00000002
        /*050c*/ 	.word	0x00000000
        /*0510*/ 	.short	0x010a
        /*0512*/ 	.byte	0x3f
	.zero		1


	//   ....[76]....
        /*0514*/ 	.word	0x000051d0
        /*0518*/ 	.word	0x00000002
        /*051c*/ 	.word	0x00000000
        /*0520*/ 	.short	0x010a
        /*0522*/ 	.byte	0x3f
	.zero		1


	//   ....[77]....
        /*0524*/ 	.word	0x00005280
        /*0528*/ 	.word	0x00000002
        /*052c*/ 	.word	0x00000000
        /*0530*/ 	.short	0x010a
        /*0532*/ 	.byte	0x3f
	.zero		1


	//   ....[78]....
        /*0534*/ 	.word	0x00005330
        /*0538*/ 	.word	0x00000002
        /*053c*/ 	.word	0x00000000
        /*0540*/ 	.short	0x010a
        /*0542*/ 	.byte	0x3f
	.zero		1


	//   ....[79]....
        /*0544*/ 	.word	0x000053e0
        /*0548*/ 	.word	0x00000002
        /*054c*/ 	.word	0x00000000
        /*0550*/ 	.short	0x010a
        /*0552*/ 	.byte	0x3f
	.zero		1


	//   ....[80]....
        /*0554*/ 	.word	0x00005490
        /*0558*/ 	.word	0x00000002
        /*055c*/ 	.word	0x00000000
        /*0560*/ 	.short	0x010a
        /*0562*/ 	.byte	0x3f
	.zero		1


	//   ....[81]....
        /*0564*/ 	.word	0x00005540
        /*0568*/ 	.word	0x00000002
        /*056c*/ 	.word	0x00000000
        /*0570*/ 	.short	0x010a
        /*0572*/ 	.byte	0x3f
	.zero		1


	//   ....[82]....
        /*0574*/ 	.word	0x000055f0
        /*0578*/ 	.word	0x00000002
        /*057c*/ 	.word	0x00000000
        /*0580*/ 	.short	0x010a
        /*0582*/ 	.byte	0x3f
	.zero		1


	//   ....[83]....
        /*0584*/ 	.word	0x000056a0
        /*0588*/ 	.word	0x00000002
        /*058c*/ 	.word	0x00000000
        /*0590*/ 	.short	0x010a
        /*0592*/ 	.byte	0x3f
	.zero		1


	//   ....[84]....
        /*0594*/ 	.word	0x00005750
        /*0598*/ 	.word	0x00000002
        /*059c*/ 	.word	0x00000000
        /*05a0*/ 	.short	0x010a
        /*05a2*/ 	.byte	0x3f
	.zero		1


	//   ....[85]....
        /*05a4*/ 	.word	0x00005800
        /*05a8*/ 	.word	0x00000002
        /*05ac*/ 	.word	0x00000000
        /*05b0*/ 	.short	0x010a
        /*05b2*/ 	.byte	0x3f
	.zero		1


	//   ....[86]....
        /*05b4*/ 	.word	0x000058b0
        /*05b8*/ 	.word	0x00000002
        /*05bc*/ 	.word	0x00000000
        /*05c0*/ 	.short	0x010a
        /*05c2*/ 	.byte	0x3f
	.zero		1


	//   ....[87]....
        /*05c4*/ 	.word	0x00005960
        /*05c8*/ 	.word	0x00000002
        /*05cc*/ 	.word	0x00000000
        /*05d0*/ 	.short	0x010a
        /*05d2*/ 	.byte	0x3f
	.zero		1


	//   ....[88]....
        /*05d4*/ 	.word	0x00005a10
        /*05d8*/ 	.word	0x00000003
        /*05dc*/ 	.word	0x00000000
        /*05e0*/ 	.short	0x010a
        /*05e2*/ 	.byte	0x3f
	.zero		1


	//----- nvinfo : EIATTR_NUM_MBARRIERS
	.align		4
.L_26:
        /*05e4*/ 	.byte	0x03, 0x38
        /*05e6*/ 	.short	0x0038


	//----- nvinfo : EIATTR_EXIT_INSTR_OFFSETS
	.align		4
        /*05e8*/ 	.byte	0x04, 0x1c
        /*05ea*/ 	.short	(.L_28 - .L_27)


	//   ....[0]....
.L_27:
        /*05ec*/ 	.word	0x000010e0


	//   ....[1]....
        /*05f0*/ 	.word	0x00001b40


	//   ....[2]....
        /*05f4*/ 	.word	0x00001c50


	//   ....[3]....
        /*05f8*/ 	.word	0x00003570


	//   ....[4]....
        /*05fc*/ 	.word	0x000035a0


	//   ....[5]....
        /*0600*/ 	.word	0x00003f70


	//   ....[6]....
        /*0604*/ 	.word	0x00003fa0


	//   ....[7]....
        /*0608*/ 	.word	0x00003fc0


	//   ....[8]....
        /*060c*/ 	.word	0x00004670


	//   ....[9]....
        /*0610*/ 	.word	0x00005a40


	//----- nvinfo : EIATTR_MAX_THREADS
	.align		4
.L_28:
        /*0614*/ 	.byte	0x04, 0x05
        /*0616*/ 	.short	(.L_30 - .L_29)
.L_29:
        /*0618*/ 	.word	0x00000100
        /*061c*/ 	.word	0x00000001
        /*0620*/ 	.word	0x00000001


	//----- nvinfo : EIATTR_CRS_STACK_SIZE
	.align		4
.L_30:
        /*0624*/ 	.byte	0x04, 0x1e
        /*0626*/ 	.short	(.L_32 - .L_31)
.L_31:
        /*0628*/ 	.word	0x00000000


	//----- nvinfo : EIATTR_CBANK_PARAM_SIZE
	.align		4
.L_32:
        /*062c*/ 	.byte	0x03, 0x19
        /*062e*/ 	.short	0x03f0


	//----- nvinfo : EIATTR_PARAM_CBANK
	.align		4
        /*0630*/ 	.byte	0x04, 0x0a
        /*0632*/ 	.short	(.L_34 - .L_33)
	.align		4
.L_33:
        /*0634*/ 	.word	index@(.nv.constant0._ZN7cutlass13device_kernelINS_4conv6kernel13ConvUniversalINS1_16ConvProblemShapeILNS1_8OperatorE2ELi2EEENS1_10collective14CollectiveConvINS1_46MainloopSm90TmaGmmaWarpSpecializedImplicitGemmILS5_2ELi28ELi2EN4cute5tupleIJNSA_1CILi2EEENSC_ILi1EEESE_EEENS1_36KernelImplicitTmaWarpSpecializedSm90ELi1EEENSB_IJNSC_ILi64EEENSB_IJSI_EEENSB_IJNSC_ILi32EEEEEEEEENS_6half_tESN_NSA_8TiledMMAINSA_8MMA_AtomIJNSA_4SM904GMMA25MMA_64x64x16_F32F16F16_SSILNSR_5MajorE1ELST_1ELNSR_7ScaleInE1ELSU_1EEEEEENSA_6LayoutINSB_IJSE_SE_SE_EEENSB_IJNSC_ILi0EEESZ_SZ_EEEEENSB_IJNSA_10UnderscoreES12_S12_EEEEENS7_6detail26Sm90ImplicitGemmTileTraitsINSA_13SM90_TMA_LOADENSA_14ComposedLayoutINSA_7SwizzleILi3ELi4ELi3EEENSA_18smem_ptr_flag_bitsILi16EEENSX_INSB_IJNSB_IJSI_SE_EEENSB_IJNSC_ILi8EEENSC_ILi4EEEEEENSB_IJSE_NSC_ILi28EEEEEEEEENSB_IJNSB_IJSE_SZ_EEENSB_IJSI_NSC_ILi512EEEEEENSB_IJSZ_NSC_ILi2048EEEEEEEEEEEEEvEENS16_INSA_30SM90_TMA_LOAD_IM2COL_MULTICASTES1R_vEEEENS_8epilogue10collective6detail29Sm90TmaWarpSpecializedAdapterINS1X_15DefaultEpilogueISN_NSB_IJlNSB_IJSE_llEEESZ_EEES22_NS1W_6thread17LinearCombinationISN_Li1EffLNS23_9ScaleType4KindE0ELNS_15FloatRoundStyleE2ESN_EENS_4gemm15EpilogueDefaultEEEEEvvEEEEvNT_6ParamsE)
        /*0638*/ 	.short	0x0210
        /*063a*/ 	.short	0x03f0


	//----- nvinfo : EIATTR_SW_WAR
	.align		4
.L_34:
        /*063c*/ 	.byte	0x04, 0x36
        /*063e*/ 	.short	(.L_36 - .L_35)
.L_35:
        /*0640*/ 	.word	0x00000008
.L_36:


//--------------------- .nv.callgraph             --------------------------
	.section	.nv.callgraph,"",@"SHT_CUDA_CALLGRAPH"
	.align	4
	.sectionentsize	8
	.align		4
        /*0000*/ 	.word	0x00000000
	.align		4
        /*0004*/ 	.word	0xffffffff
	.align		4
        /*0008*/ 	.word	0x00000000
	.align		4
        /*000c*/ 	.word	0xfffffffe
	.align		4
        /*0010*/ 	.word	0x00000000
	.align		4
        /*0014*/ 	.word	0xfffffffd
	.align		4
        /*0018*/ 	.word	0x00000000
	.align		4
        /*001c*/ 	.word	0xfffffffc


//--------------------- .nv.constant4             --------------------------
	.section	.nv.constant4,"a",@progbits
	.align	8
	.align		8
.nv.constant4:
        /*0000*/ 	.dword	_ZN39_INTERNAL_1f603be1_4_k_cu_40ff0526_28144cuda3std3__45__cpo5beginE
	.align		8
        /*0008*/ 	.dword	_ZN39_INTERNAL_1f603be1_4_k_cu_40ff0526_28144cuda3std3__45__cpo3endE
	.align		8
        /*0010*/ 	.dword	_ZN39_INTERNAL_1f603be1_4_k_cu_40ff0526_28144cuda3std3__45__cpo6cbeginE
	.align		8
        /*0018*/ 	.dword	_ZN39_INTERNAL_1f603be1_4_k_cu_40ff0526_28144cuda3std3__45__cpo4cendE
	.align		8
        /*0020*/ 	.dword	_ZN39_INTERNAL_1f603be1_4_k_cu_40ff0526_28144cuda3std3__441_GLOBAL__N__1f603be1_4_k_cu_40ff0526_28146ignoreE
	.align		8
        /*0028*/ 	.dword	_ZN39_INTERNAL_1f603be1_4_k_cu_40ff0526_28144cuda3std3__419piecewise_constructE
	.align		8
        /*0030*/ 	.dword	_ZN39_INTERNAL_1f603be1_4_k_cu_40ff0526_28144cuda3std3__48in_placeE
	.align		8
        /*0038*/ 	.dword	_ZN39_INTERNAL_1f603be1_4_k_cu_40ff0526_28144cuda3std6ranges3__45__cpo4swapE
	.align		8
        /*0040*/ 	.dword	_ZN39_INTERNAL_1f603be1_4_k_cu_40ff0526_28144cuda3std6ranges3__45__cpo9iter_moveE
	.align		8
        /*0048*/ 	.dword	_ZN39_INTERNAL_1f603be1_4_k_cu_40ff0526_28144cute7productE
	.align		8
        /*0050*/ 	.dword	_ZN39_INTERNAL_1f603be1_4_k_cu_40ff0526_28144cute1_E


//--------------------- .text._ZN7cutlass13device_kernelINS_4conv6kernel13ConvUniversalINS1_16ConvProblemShapeILNS1_8OperatorE2ELi2EEENS1_10collective14CollectiveConvINS1_46MainloopSm90TmaGmmaWarpSpecializedImplicitGemmILS5_2ELi28ELi2EN4cute5tupleIJNSA_1CILi2EEENSC_ILi1EEESE_EEENS1_36KernelImplicitTmaWarpSpecializedSm90ELi1EEENSB_IJNSC_ILi64EEENSB_IJSI_EEENSB_IJNSC_ILi32EEEEEEEEENS_6half_tESN_NSA_8TiledMMAINSA_8MMA_AtomIJNSA_4SM904GMMA25MMA_64x64x16_F32F16F16_SSILNSR_5MajorE1ELST_1ELNSR_7ScaleInE1ELSU_1EEEEEENSA_6LayoutINSB_IJSE_SE_SE_EEENSB_IJNSC_ILi0EEESZ_SZ_EEEEENSB_IJNSA_10UnderscoreES12_S12_EEEEENS7_6detail26Sm90ImplicitGemmTileTraitsINSA_13SM90_TMA_LOADENSA_14ComposedLayoutINSA_7SwizzleILi3ELi4ELi3EEENSA_18smem_ptr_flag_bitsILi16EEENSX_INSB_IJNSB_IJSI_SE_EEENSB_IJNSC_ILi8EEENSC_ILi4EEEEEENSB_IJSE_NSC_ILi28EEEEEEEEENSB_IJNSB_IJSE_SZ_EEENSB_IJSI_NSC_ILi512EEEEEENSB_IJSZ_NSC_ILi2048EEEEEEEEEEEEEvEENS16_INSA_30SM90_TMA_LOAD_IM2COL_MULTICASTES1R_vEEEENS_8epilogue10collective6detail29Sm90TmaWarpSpecializedAdapterINS1X_15DefaultEpilogueISN_NSB_IJlNSB_IJSE_llEEESZ_EEES22_NS1W_6thread17LinearCombinationISN_Li1EffLNS23_9ScaleType4KindE0ELNS_15FloatRoundStyleE2ESN_EENS_4gemm15EpilogueDefaultEEEEEvvEEEEvNT_6ParamsE --------------------------
	.section	.text._ZN7cutlass13device_kernelINS_4conv6kernel13ConvUniversalINS1_16ConvProblemShapeILNS1_8OperatorE2ELi2EEENS1_10collective14CollectiveConvINS1_46MainloopSm90TmaGmmaWarpSpecializedImplicitGemmILS5_2ELi28ELi2EN4cute5tupleIJNSA_1CILi2EEENSC_ILi1EEESE_EEENS1_36KernelImplicitTmaWarpSpecializedSm90ELi1EEENSB_IJNSC_ILi64EEENSB_IJSI_EEENSB_IJNSC_ILi32EEEEEEEEENS_6half_tESN_NSA_8TiledMMAINSA_8MMA_AtomIJNSA_4SM904GMMA25MMA_64x64x16_F32F16F16_SSILNSR_5MajorE1ELST_1ELNSR_7ScaleInE1ELSU_1EEEEEENSA_6LayoutINSB_IJSE_SE_SE_EEENSB_IJNSC_ILi0EEESZ_SZ_EEEEENSB_IJNSA_10UnderscoreES12_S12_EEEEENS7_6detail26Sm90ImplicitGemmTileTraitsINSA_13SM90_TMA_LOADENSA_14ComposedLayoutINSA_7SwizzleILi3ELi4ELi3EEENSA_18smem_ptr_flag_bitsILi16EEENSX_INSB_IJNSB_IJSI_SE_EEENSB_IJNSC_ILi8EEENSC_ILi4EEEEEENSB_IJSE_NSC_ILi28EEEEEEEEENSB_IJNSB_IJSE_SZ_EEENSB_IJSI_NSC_ILi512EEEEEENSB_IJSZ_NSC_ILi2048EEEEEEEEEEEEEvEENS16_INSA_30SM90_TMA_LOAD_IM2COL_MULTICASTES1R_vEEEENS_8epilogue10collective6detail29Sm90TmaWarpSpecializedAdapterINS1X_15DefaultEpilogueISN_NSB_IJlNSB_IJSE_llEEESZ_EEES22_NS1W_6thread17LinearCombinationISN_Li1EffLNS23_9ScaleType4KindE0ELNS_15FloatRoundStyleE2ESN_EENS_4gemm15EpilogueDefaultEEEEEvvEEEEvNT_6ParamsE,"ax",@progbits
	.align	128
.text._ZN7cutlass13device_kernelINS_4conv6kernel13ConvUniversalINS1_16ConvProblemShapeILNS1_8OperatorE2ELi2EEENS1_10collective14CollectiveConvINS1_46MainloopSm90TmaGmmaWarpSpecializedImplicitGemmILS5_2ELi28ELi2EN4cute5tupleIJNSA_1CILi2EEENSC_ILi1EEESE_EEENS1_36KernelImplicitTmaWarpSpecializedSm90ELi1EEENSB_IJNSC_ILi64EEENSB_IJSI_EEENSB_IJNSC_ILi32EEEEEEEEENS_6half_tESN_NSA_8TiledMMAINSA_8MMA_AtomIJNSA_4SM904GMMA25MMA_64x64x16_F32F16F16_SSILNSR_5MajorE1ELST_1ELNSR_7ScaleInE1ELSU_1EEEEEENSA_6LayoutINSB_IJSE_SE_SE_EEENSB_IJNSC_ILi0EEESZ_SZ_EEEEENSB_IJNSA_10UnderscoreES12_S12_EEEEENS7_6detail26Sm90ImplicitGemmTileTraitsINSA_13SM90_TMA_LOADENSA_14ComposedLayoutINSA_7SwizzleILi3ELi4ELi3EEENSA_18smem_ptr_flag_bitsILi16EEENSX_INSB_IJNSB_IJSI_SE_EEENSB_IJNSC_ILi8EEENSC_ILi4EEEEEENSB_IJSE_NSC_ILi28EEEEEEEEENSB_IJNSB_IJSE_SZ_EEENSB_IJSI_NSC_ILi512EEEEEENSB_IJSZ_NSC_ILi2048EEEEEEEEEEEEEvEENS16_INSA_30SM90_TMA_LOAD_IM2COL_MULTICASTES1R_vEEEENS_8epilogue10collective6detail29Sm90TmaWarpSpecializedAdapterINS1X_15DefaultEpilogueISN_NSB_IJlNSB_IJSE_llEEESZ_EEES22_NS1W_6thread17LinearCombinationISN_Li1EffLNS23_9ScaleType4KindE0ELNS_15FloatRoundStyleE2ESN_EENS_4gemm15EpilogueDefaultEEEEEvvEEEEvNT_6ParamsE:
        .type           _ZN7cutlass13device_kernelINS_4conv6kernel13ConvUniversalINS1_16ConvProblemShapeILNS1_8OperatorE2ELi2EEENS1_10collective14CollectiveConvINS1_46MainloopSm90TmaGmmaWarpSpecializedImplicitGemmILS5_2ELi28ELi2EN4cute5tupleIJNSA_1CILi2EEENSC_ILi1EEESE_EEENS1_36KernelImplicitTmaWarpSpecializedSm90ELi1EEENSB_IJNSC_ILi64EEENSB_IJSI_EEENSB_IJNSC_ILi32EEEEEEEEENS_6half_tESN_NSA_8TiledMMAINSA_8MMA_AtomIJNSA_4SM904GMMA25MMA_64x64x16_F32F16F16_SSILNSR_5MajorE1ELST_1ELNSR_7ScaleInE1ELSU_1EEEEEENSA_6LayoutINSB_IJSE_SE_SE_EEENSB_IJNSC_ILi0EEESZ_SZ_EEEEENSB_IJNSA_10UnderscoreES12_S12_EEEEENS7_6detail26Sm90ImplicitGemmTileTraitsINSA_13SM90_TMA_LOADENSA_14ComposedLayoutINSA_7SwizzleILi3ELi4ELi3EEENSA_18smem_ptr_flag_bitsILi16EEENSX_INSB_IJNSB_IJSI_SE_EEENSB_IJNSC_ILi8EEENSC_ILi4EEEEEENSB_IJSE_NSC_ILi28EEEEEEEEENSB_IJNSB_IJSE_SZ_EEENSB_IJSI_NSC_ILi512EEEEEENSB_IJSZ_NSC_ILi2048EEEEEEEEEEEEEvEENS16_INSA_30SM90_TMA_LOAD_IM2COL_MULTICASTES1R_vEEEENS_8epilogue10collective6detail29Sm90TmaWarpSpecializedAdapterINS1X_15DefaultEpilogueISN_NSB_IJlNSB_IJSE_llEEESZ_EEES22_NS1W_6thread17LinearCombinationISN_Li1EffLNS23_9ScaleType4KindE0ELNS_15FloatRoundStyleE2ESN_EENS_4gemm15EpilogueDefaultEEEEEvvEEEEvNT_6ParamsE,@function
        .size           _ZN7cutlass13device_kernelINS_4conv6kernel13ConvUniversalINS1_16ConvProblemShapeILNS1_8OperatorE2ELi2EEENS1_10collective14CollectiveConvINS1_46MainloopSm90TmaGmmaWarpSpecializedImplicitGemmILS5_2ELi28ELi2EN4cute5tupleIJNSA_1CILi2EEENSC_ILi1EEESE_EEENS1_36KernelImplicitTmaWarpSpecializedSm90ELi1EEENSB_IJNSC_ILi64EEENSB_IJSI_EEENSB_IJNSC_ILi32EEEEEEEEENS_6half_tESN_NSA_8TiledMMAINSA_8MMA_AtomIJNSA_4SM904GMMA25MMA_64x64x16_F32F16F16_SSILNSR_5MajorE1ELST_1ELNSR_7ScaleInE1ELSU_1EEEEEENSA_6LayoutINSB_IJSE_SE_SE_EEENSB_IJNSC_ILi0EEESZ_SZ_EEEEENSB_IJNSA_10UnderscoreES12_S12_EEEEENS7_6detail26Sm90ImplicitGemmTileTraitsINSA_13SM90_TMA_LOADENSA_14ComposedLayoutINSA_7SwizzleILi3ELi4ELi3EEENSA_18smem_ptr_flag_bitsILi16EEENSX_INSB_IJNSB_IJSI_SE_EEENSB_IJNSC_ILi8EEENSC_ILi4EEEEEENSB_IJSE_NSC_ILi28EEEEEEEEENSB_IJNSB_IJSE_SZ_EEENSB_IJSI_NSC_ILi512EEEEEENSB_IJSZ_NSC_ILi2048EEEEEEEEEEEEEvEENS16_INSA_30SM90_TMA_LOAD_IM2COL_MULTICASTES1R_vEEEENS_8epilogue10collective6detail29Sm90TmaWarpSpecializedAdapterINS1X_15DefaultEpilogueISN_NSB_IJlNSB_IJSE_llEEESZ_EEES22_NS1W_6thread17LinearCombinationISN_Li1EffLNS23_9ScaleType4KindE0ELNS_15FloatRoundStyleE2ESN_EENS_4gemm15EpilogueDefaultEEEEEvvEEEEvNT_6ParamsE,(.L_x_124 - _ZN7cutlass13device_kernelINS_4conv6kernel13ConvUniversalINS1_16ConvProblemShapeILNS1_8OperatorE2ELi2EEENS1_10collective14CollectiveConvINS1_46MainloopSm90TmaGmmaWarpSpecializedImplicitGemmILS5_2ELi28ELi2EN4cute5tupleIJNSA_1CILi2EEENSC_ILi1EEESE_EEENS1_36KernelImplicitTmaWarpSpecializedSm90ELi1EEENSB_IJNSC_ILi64EEENSB_IJSI_EEENSB_IJNSC_ILi32EEEEEEEEENS_6half_tESN_NSA_8TiledMMAINSA_8MMA_AtomIJNSA_4SM904GMMA25MMA_64x64x16_F32F16F16_SSILNSR_5MajorE1ELST_1ELNSR_7ScaleInE1ELSU_1EEEEEENSA_6LayoutINSB_IJSE_SE_SE_EEENSB_IJNSC_ILi0EEESZ_SZ_EEEEENSB_IJNSA_10UnderscoreES12_S12_EEEEENS7_6detail26Sm90ImplicitGemmTileTraitsINSA_13SM90_TMA_LOADENSA_14ComposedLayoutINSA_7SwizzleILi3ELi4ELi3EEENSA_18smem_ptr_flag_bitsILi16EEENSX_INSB_IJNSB_IJSI_SE_EEENSB_IJNSC_ILi8EEENSC_ILi4EEEEEENSB_IJSE_NSC_ILi28EEEEEEEEENSB_IJNSB_IJSE_SZ_EEENSB_IJSI_NSC_ILi512EEEEEENSB_IJSZ_NSC_ILi2048EEEEEEEEEEEEEvEENS16_INSA_30SM90_TMA_LOAD_IM2COL_MULTICASTES1R_vEEEENS_8epilogue10collective6detail29Sm90TmaWarpSpecializedAdapterINS1X_15DefaultEpilogueISN_NSB_IJlNSB_IJSE_llEEESZ_EEES22_NS1W_6thread17LinearCombinationISN_Li1EffLNS23_9ScaleType4KindE0ELNS_15FloatRoundStyleE2ESN_EENS_4gemm15EpilogueDefaultEEEEEvvEEEEvNT_6ParamsE)
        .other          _ZN7cutlass13device_kernelINS_4conv6kernel13ConvUniversalINS1_16ConvProblemShapeILNS1_8OperatorE2ELi2EEENS1_10collective14CollectiveConvINS1_46MainloopSm90TmaGmmaWarpSpecializedImplicitGemmILS5_2ELi28ELi2EN4cute5tupleIJNSA_1CILi2EEENSC_ILi1EEESE_EEENS1_36KernelImplicitTmaWarpSpecializedSm90ELi1EEENSB_IJNSC_ILi64EEENSB_IJSI_EEENSB_IJNSC_ILi32EEEEEEEEENS_6half_tESN_NSA_8TiledMMAINSA_8MMA_AtomIJNSA_4SM904GMMA25MMA_64x64x16_F32F16F16_SSILNSR_5MajorE1ELST_1ELNSR_7ScaleInE1ELSU_1EEEEEENSA_6LayoutINSB_IJSE_SE_SE_EEENSB_IJNSC_ILi0EEESZ_SZ_EEEEENSB_IJNSA_10UnderscoreES12_S12_EEEEENS7_6detail26Sm90ImplicitGemmTileTraitsINSA_13SM90_TMA_LOADENSA_14ComposedLayoutINSA_7SwizzleILi3ELi4ELi3EEENSA_18smem_ptr_flag_bitsILi16EEENSX_INSB_IJNSB_IJSI_SE_EEENSB_IJNSC_ILi8EEENSC_ILi4EEEEEENSB_IJSE_NSC_ILi28EEEEEEEEENSB_IJNSB_IJSE_SZ_EEENSB_IJSI_NSC_ILi512EEEEEENSB_IJSZ_NSC_ILi2048EEEEEEEEEEEEEvEENS16_INSA_30SM90_TMA_LOAD_IM2COL_MULTICASTES1R_vEEEENS_8epilogue10collective6detail29Sm90TmaWarpSpecializedAdapterINS1X_15DefaultEpilogueISN_NSB_IJlNSB_IJSE_llEEESZ_EEES22_NS1W_6thread17LinearCombinationISN_Li1EffLNS23_9ScaleType4KindE0ELNS_15FloatRoundStyleE2ESN_EENS_4gemm15EpilogueDefaultEEEEEvvEEEEvNT_6ParamsE,@"STO_CUDA_ENTRY STV_DEFAULT"
_ZN7cutlass13device_kernelINS_4conv6kernel13ConvUniversalINS1_16ConvProblemShapeILNS1_8OperatorE2ELi2EEENS1_10collective14CollectiveConvINS1_46MainloopSm90TmaGmmaWarpSpecializedImplicitGemmILS5_2ELi28ELi2EN4cute5tupleIJNSA_1CILi2EEENSC_ILi1EEESE_EEENS1_36KernelImplicitTmaWarpSpecializedSm90ELi1EEENSB_IJNSC_ILi64EEENSB_IJSI_EEENSB_IJNSC_ILi32EEEEEEEEENS_6half_tESN_NSA_8TiledMMAINSA_8MMA_AtomIJNSA_4SM904GMMA25MMA_64x64x16_F32F16F16_SSILNSR_5MajorE1ELST_1ELNSR_7ScaleInE1ELSU_1EEEEEENSA_6LayoutINSB_IJSE_SE_SE_EEENSB_IJNSC_ILi0EEESZ_SZ_EEEEENSB_IJNSA_10UnderscoreES12_S12_EEEEENS7_6detail26Sm90ImplicitGemmTileTraitsINSA_13SM90_TMA_LOADENSA_14ComposedLayoutINSA_7SwizzleILi3ELi4ELi3EEENSA_18smem_ptr_flag_bitsILi16EEENSX_INSB_IJNSB_IJSI_SE_EEENSB_IJNSC_ILi8EEENSC_ILi4EEEEEENSB_IJSE_NSC_ILi28EEEEEEEEENSB_IJNSB_IJSE_SZ_EEENSB_IJSI_NSC_ILi512EEEEEENSB_IJSZ_NSC_ILi2048EEEEEEEEEEEEEvEENS16_INSA_30SM90_TMA_LOAD_IM2COL_MULTICASTES1R_vEEEENS_8epilogue10collective6detail29Sm90TmaWarpSpecializedAdapterINS1X_15DefaultEpilogueISN_NSB_IJlNSB_IJSE_llEEESZ_EEES22_NS1W_6thread17LinearCombinationISN_Li1EffLNS23_9ScaleType4KindE0ELNS_15FloatRoundStyleE2ESN_EENS_4gemm15EpilogueDefaultEEEEEvvEEEEvNT_6ParamsE:
[----:B------:R-:W-:Y:S01]  /*0000*/  LDC R1, c[0x0][0x28] ;  /* 0x00000a00ff017b82 */ /* 0x000fe20000000800 */
[----:B------:R-:W0:Y:S01]  /*0010*/  S2R R7, SR_TID.X ;  /* 0x0000000000077919 */ /* 0x000e220000002100 */
[----:B------:R-:W-:Y:S01]  /*0020*/  ELECT P0, URZ, PT ;  /* 0x00000000003f782f */ /* 0x000fe20003800000 */
[----:B------:R-:W-:Y:S01]  /*0030*/  BSSY B0, `(.L_x_0) ;  /* 0x0000010000007945 */ /* 0x000fe20003800000 */
[----:B------:R-:W1:Y:S01]  /*0040*/  S2R R8, SR_CTAID.X ;  /* 0x0000000000087919 */ /* 0x000e620000002500 */
[--C-:B0-----:R-:W-:Y:S02]  /*0050*/  SHF.R.U32.HI R0, RZ, 0x5, R7.reuse ;  /* 0x00000005ff007819 */ /* 0x101fe40000011607 */
[----:B------:R-:W-:-:S03]  /*0060*/  SHF.R.U32.HI R9, RZ, 0x7, R7 ;  /* 0x00000007ff097819 */ /* 0x000fc60000011607 */
[----:B------:R-:W0:Y:S04]  /*0070*/  SHFL.IDX PT, R12, R0, RZ, 0x1f ;  /* 0x00001fff000c7589 */ /* 0x000e2800000e0000 */
[----:B------:R-:W2:Y:S01]  /*0080*/  SHFL.IDX PT, R9, R9, RZ, 0x1f ;  /* 0x00001fff09097589 */ /* 0x000ea200000e0000 */
[----:B0-----:R-:W-:-:S13]  /*0090*/  ISETP.NE.OR P0, PT, R12, RZ, !P0 ;  /* 0x000000ff0c00720c */ /* 0x001fda0004705670 */
[----:B-12---:R-:W-:Y:S05]  /*00a0*/  @P0 BRA `(.L_x_1) ;  /* 0x0000000000200947 */ /* 0x006fea0003800000 */
[----:B------:R-:W-:Y:S02]  /*00b0*/  ULDC.64 UR4, c[0x0][0x198] ;  /* 0x0000660000047ab9 */ /* 0x000fe40000000a00 */
[----:B------:R-:W-:Y:S02]  /*00c0*/  UIADD3 UR6, UP0, UR4, 0xf0, URZ ;  /* 0x000000f004067890 */ /* 0x000fe4000ff1e03f */
[----:B------:R-:W-:Y:S02]  /*00d0*/  UIADD3 UR4, UP1, UR4, 0x1f0, URZ ;  /* 0x000001f004047890 */ /* 0x000fe4000ff3e03f */
[----:B------:R-:W-:Y:S02]  /*00e0*/  UIADD3.X UR7, URZ, UR5, URZ, UP0, !UPT ;  /* 0x000000053f077290 */ /* 0x000fe400087fe43f */
[----:B------:R-:W-:-:S07]  /*00f0*/  UIADD3.X UR5, URZ, UR5, URZ, UP1, !UPT ;  /* 0x000000053f057290 */ /* 0x000fce0008ffe43f */
[----:B------:R0:W-:Y:S02]  /*0100*/  UTMACCTL.PF [UR6] ;  /* 0x00000000060079b9 */ /* 0x0001e40008040000 */
[----:B------:R0:W-:Y:S02]  /*0110*/  UTMACCTL.PF [UR4] ;  /* 0x00000000040079b9 */ /* 0x0001e40008040000 */
[----:B0-----:R-:W-:Y:S01]  /*0120*/  NOP ;  /* 0x0000000000007918 */ /* 0x001fe20000000000 */
.L_x_1:
[----:B------:R-:W-:Y:S05]  /*0130*/  BSYNC B0 ;  /* 0x0000000000007941 */ /* 0x000fea0003800000 */
.L_x_0:
[----:B------:R-:W0:Y:S01]  /*0140*/  SHFL.IDX PT, R0, R0, RZ, 0x1f ;  /* 0x00001fff00007589 */ /* 0x000e2200000e0000 */
[----:B------:R-:W-:Y:S02]  /*0150*/  SHF.R.S32.HI R2, RZ, 0x1f, R7 ;  /* 0x0000001fff027819 */ /* 0x000fe40000011407 */
[----:B------:R-:W-:Y:S01]  /*0160*/  I2FP.F32.U32 R4, R8 ;  /* 0x0000000800047245 */ /* 0x000fe20000201000 */
[----:B------:R-:W1:Y:S01]  /*0170*/  S2R R11, SR_CTAID.Y ;  /* 0x00000000000b7919 */ /* 0x000e620000002600 */
[----:B------:R-:W-:-:S04]  /*0180*/  LEA.HI R2, R2, R7, RZ, 0x7 ;  /* 0x0000000702027211 */ /* 0x000fc800078f38ff */
[----:B------:R-:W-:-:S05]  /*0190*/  LOP3.LUT R2, R2, 0xffffff80, RZ, 0xc0, !PT ;  /* 0xffffff8002027812 */ /* 0x000fca00078ec0ff */
[----:B------:R-:W-:-:S05]  /*01a0*/  IMAD.IADD R10, R7, 0x1, -R2 ;  /* 0x00000001070a7824 */ /* 0x000fca00078e0a02 */
[----:B------:R-:W-:-:S04]  /*01b0*/  SHF.R.S32.HI R3, RZ, 0x1f, R10 ;  /* 0x0000001fff037819 */ /* 0x000fc8000001140a */
[----:B------:R-:W-:Y:S02]  /*01c0*/  LEA.HI R3, R3, R10, RZ, 0x3 ;  /* 0x0000000a03037211 */ /* 0x000fe400078f18ff */
[----:B0-----:R-:W-:Y:S02]  /*01d0*/  ISETP.NE.AND P0, PT, R0, RZ, PT ;  /* 0x000000ff0000720c */ /* 0x001fe40003f05270 */
[--C-:B------:R-:W-:Y:S02]  /*01e0*/  SHF.R.S32.HI R2, RZ, 0x3, R3.reuse ;  /* 0x00000003ff027819 */ /* 0x100fe40000011403 */
[----:B------:R-:W-:Y:S02]  /*01f0*/  SHF.R.S32.HI R3, RZ, 0x1f, R3 ;  /* 0x0000001fff037819 */ /* 0x000fe40000011403 */
[----:B------:R-:W-:-:S07]  /*0200*/  SHF.R.S32.HI R5, RZ, 0x1f, R0 ;  /* 0x0000001fff057819 */ /* 0x000fce0000011400 */
[----:B-1----:R-:W-:Y:S05]  /*0210*/  @P0 BRA `(.L_x_2) ;  /* 0x0000000400240947 */ /* 0x002fea0003800000 */
[----:B------:R-:W-:Y:S01]  /*0220*/  ELECT P0, URZ, PT ;  /* 0x00000000003f782f */ /* 0x000fe20003800000 */
[----:B------:R-:W-:-:S12]  /*0230*/  BSSY B0, `(.L_x_2) ;  /* 0x0000047000007945 */ /* 0x000fd80003800000 */
[----:B------:R-:W-:Y:S05]  /*0240*/  @!P0 BRA `(.L_x_3) ;  /* 0x0000000400148947 */ /* 0x000fea0003800000 */
[----:B------:R-:W0:Y:S01]  /*0250*/  S2UR UR8, SR_CgaCtaId ;  /* 0x00000000000879c3 */ /* 0x000e220000008800 */
[----:B------:R-:W-:Y:S01]  /*0260*/  UMOV UR4, 0x400 ;  /* 0x0000040000047882 */ /* 0x000fe20000000000 */
[----:B------:R-:W-:Y:S01]  /*0270*/  UMOV UR5, 0x1 ;  /* 0x0000000100057882 */ /* 0x000fe20000000000 */
[----:B------:R-:W-:Y:S02]  /*0280*/  UMOV UR6, 0x2 ;  /* 0x0000000200067882 */ /* 0x000fe40000000000 */
[----:B------:R-:W-:-:S04]  /*0290*/  UIADD3 UR6, -UR6, 0x100000, URZ ;  /* 0x0010000006067890 */ /* 0x000fc8000fffe13f */
[----:B------:R-:W-:Y:S02]  /*02a0*/  USHF.L.U32 UR7, UR6, 0xb, URZ ;  /* 0x0000000b06077899 */ /* 0x000fe4000800063f */
[----:B------:R-:W-:Y:S02]  /*02b0*/  USHF.L.U32 UR6, UR6, 0x1, URZ ;  /* 0x0000000106067899 */ /* 0x000fe4000800063f */
[----:B0-----:R-:W-:Y:S02]  /*02c0*/  ULEA UR8, UR8, UR4, 0x18 ;  /* 0x0000000408087291 */ /* 0x001fe4000f8ec03f */
[----:B------:R-:W-:-:S04]  /*02d0*/  UIADD3 UR4, -UR5, 0x100000, URZ ;  /* 0x0010000005047890 */ /* 0x000fc8000fffe13f */
[----:B------:R-:W-:Y:S02]  /*02e0*/  USHF.L.U32 UR5, UR4, 0xb, URZ ;  /* 0x0000000b04057899 */ /* 0x000fe4000800063f */
[----:B------:R-:W-:Y:S01]  /*02f0*/  USHF.L.U32 UR4, UR4, 0x1, URZ ;  /* 0x0000000104047899 */ /* 0x000fe2000800063f */
[----:B------:R-:W0:Y:S11]  /*0300*/  FENCE.VIEW.ASYNC.S ;  /* 0x00000000000073c6 */ /* 0x000e360000000000 */
[----:B0-----:R0:W1:Y:S01]  /*0310*/  SYNCS.EXCH.64 URZ, [UR8+0x38000], UR4 ;  /* 0x03800004083f75b2 */ /* 0x0010620008000100 */
[----:B------:R0:W2:Y:S01]  /*0320*/  SYNCS.EXCH.64 URZ, [UR8+0x380e0], UR6 ;  /* 0x0380e006083f75b2 */ /* 0x0000a20008000100 */
[----:B------:R0:W3:Y:S01]  /*0330*/  SYNCS.EXCH.64 URZ, [UR8+0x38008], UR4 ;  /* 0x03800804083f75b2 */ /* 0x0000e20008000100 */
[----:B------:R0:W4:Y:S01]  /*0340*/  SYNCS.EXCH.64 URZ, [UR8+0x380e8], UR6 ;  /* 0x0380e806083f75b2 */ /* 0x0001220008000100 */
[----:B------:R0:W0:Y:S01]  /*0350*/  SYNCS.EXCH.64 URZ, [UR8+0x38010], UR4 ;  /* 0x03801004083f75b2 */ /* 0x0000220008000100 */
        /* <DEDUP_REMOVED lines=51> */
[----:B-1234-:R-:W-:Y:S01]  /*0690*/  NOP ;  /* 0x0000000000007918 */ /* 0x01efe20000000000 */
.L_x_3:
[----:B0-----:R-:W-:Y:S05]  /*06a0*/  BSYNC B0 ;  /* 0x0000000000007941 */ /* 0x001fea0003800000 */
.L_x_2:
[----:B------:R-:W-:Y:S01]  /*06b0*/  ULDC UR4, c[0x0][0x150] ;  /* 0x0000540000047ab9 */ /* 0x000fe20000000800 */
[----:B------:R-:W-:Y:S01]  /*06c0*/  LEA.HI R3, R3, R2, RZ, 0x2 ;  /* 0x0000000203037211 */ /* 0x000fe200078f10ff */
[----:B------:R-:W-:Y:S01]  /*06d0*/  FMUL R4, R4, UR4 ;  /* 0x0000000404047c20 */ /* 0x000fe20008400000 */
[----:B------:R-:W-:Y:S01]  /*06e0*/  LEA.HI R5, R5, R0, RZ, 0x2 ;  /* 0x0000000005057211 */ /* 0x000fe200078f10ff */
[----:B------:R-:W-:Y:S01]  /*06f0*/  ULDC UR4, c[0x0][0x154] ;  /* 0x0000550000047ab9 */ /* 0x000fe20000000800 */
[----:B------:R-:W-:Y:S01]  /*0700*/  LOP3.LUT R3, R3, 0xfffffffc, RZ, 0xc0, !PT ;  /* 0xfffffffc03037812 */ /* 0x000fe200078ec0ff */
[----:B------:R-:W0:Y:S01]  /*0710*/  LDC R14, c[0x0][0x140] ;  /* 0x00005000ff0e7b82 */ /* 0x000e220000000800 */
[----:B------:R-:W-:Y:S01]  /*0720*/  LOP3.LUT R5, R5, 0x3ffffffc, RZ, 0xc0, !PT ;  /* 0x3ffffffc05057812 */ /* 0x000fe200078ec0ff */
[----:B------:R-:W1:Y:S01]  /*0730*/  F2I.U32.TRUNC.NTZ R4, R4 ;  /* 0x0000000400047305 */ /* 0x000e62000020f000 */
[----:B------:R-:W-:Y:S01]  /*0740*/  LOP3.LUT P0, RZ, R10, 0x7, RZ, 0xc0, !PT ;  /* 0x000000070aff7812 */ /* 0x000fe2000780c0ff */
[----:B------:R-:W-:Y:S01]  /*0750*/  IMAD.IADD R3, R2, 0x1, -R3 ;  /* 0x0000000102037824 */ /* 0x000fe200078e0a03 */
[----:B------:R-:W-:Y:S01]  /*0760*/  ISETP.NE.AND P3, PT, R9, 0x1, PT ;  /* 0x000000010900780c */ /* 0x000fe20003f65270 */
[----:B------:R-:W-:Y:S01]  /*0770*/  IMAD.IADD R0, R0, 0x1, -R5 ;  /* 0x0000000100007824 */ /* 0x000fe200078e0a05 */
[----:B------:R-:W-:Y:S01]  /*0780*/  I2FP.F32.U32 R5, R11 ;  /* 0x0000000b00057245 */ /* 0x000fe20000201000 */
[----:B------:R-:W-:Y:S01]  /*0790*/  NOP ;  /* 0x0000000000007918 */ /* 0x000fe20000000000 */
[----:B------:R-:W-:Y:S01]  /*07a0*/  NOP ;  /* 0x0000000000007918 */ /* 0x000fe20000000000 */
[----:B------:R-:W-:-:S02]  /*07b0*/  IMAD R2, R0, 0x4, R3 ;  /* 0x0000000400027824 */ /* 0x000fc400078e0203 */
[----:B------:R-:W-:Y:S01]  /*07c0*/  FMUL R6, R5, UR4 ;  /* 0x0000000405067c20 */ /* 0x000fe20008400000 */
[----:B------:R-:W-:Y:S02]  /*07d0*/  ULDC UR4, c[0x0][0x144] ;  /* 0x0000510000047ab9 */ /* 0x000fe40000000800 */
[----:B------:R-:W-:Y:S01]  /*07e0*/  LEA.HI R0, R2, R2, RZ, 0x1 ;  /* 0x0000000202007211 */ /* 0x000fe200078f08ff */
[----:B-1----:R-:W-:Y:S02]  /*07f0*/  IMAD.MOV R5, RZ, RZ, -R4 ;  /* 0x000000ffff057224 */ /* 0x002fe400078e0a04 */
[----:B------:R-:W1:Y:S01]  /*0800*/  F2I.U32.TRUNC.NTZ R6, R6 ;  /* 0x0000000600067305 */ /* 0x000e62000020f000 */
[----:B------:R-:W-:Y:S01]  /*0810*/  LOP3.LUT R3, R0, 0xfffffffe, RZ, 0xc0, !PT ;  /* 0xfffffffe00037812 */ /* 0x000fe200078ec0ff */
[----:B------:R-:W-:Y:S01]  /*0820*/  IMAD R0, R5, UR4, R8 ;  /* 0x0000000405007c24 */ /* 0x000fe2000f8e0208 */
[----:B------:R-:W-:Y:S01]  /*0830*/  ULDC UR4, c[0x0][0x148] ;  /* 0x0000520000047ab9 */ /* 0x000fe20000000800 */
[----:B------:R-:W-:Y:S01]  /*0840*/  IMAD.SHL.U32 R5, R2, 0x4, RZ ;  /* 0x0000000402057824 */ /* 0x000fe200078e00ff */
[----:B0-----:R-:W-:Y:S01]  /*0850*/  ISETP.EQ.U32.AND P1, PT, R14, 0x1, PT ;  /* 0x000000010e00780c */ /* 0x001fe20003f22070 */
[----:B------:R-:W-:-:S05]  /*0860*/  IMAD.IADD R3, R2, 0x1, -R3 ;  /* 0x0000000102037824 */ /* 0x000fca00078e0a03 */
[----:B------:R-:W-:Y:S02]  /*0870*/  ISETP.NE.AND P4, PT, R3, R0, PT ;  /* 0x000000000300720c */ /* 0x000fe40003f85270 */
[----:B------:R-:W-:-:S04]  /*0880*/  SHF.R.S32.HI R3, RZ, 0x1f, R12 ;  /* 0x0000001fff037819 */ /* 0x000fc8000001140c */
[----:B------:R-:W-:Y:S02]  /*0890*/  LEA.HI R0, R3, R12, RZ, 0x2 ;  /* 0x0000000c03007211 */ /* 0x000fe400078f10ff */
[----:B------:R-:W-:Y:S01]  /*08a0*/  LOP3.LUT R3, R2, 0xc, R5, 0x78, !PT ;  /* 0x0000000c02037812 */ /* 0x000fe200078e7805 */
[----:B-1----:R-:W-:Y:S01]  /*08b0*/  IMAD.MOV R2, RZ, RZ, -R6 ;  /* 0x000000ffff027224 */ /* 0x002fe200078e0a06 */
[----:B------:R-:W-:Y:S01]  /*08c0*/  LOP3.LUT R5, R0, 0xfffffffc, RZ, 0xc0, !PT ;  /* 0xfffffffc00057812 */ /* 0x000fe200078ec0ff */
[----:B------:R-:W-:Y:S01]  /*08d0*/  IMAD.MOV.U32 R6, RZ, RZ, 0x1 ;  /* 0x00000001ff067424 */ /* 0x000fe200078e00ff */
[C---:B------:R-:W-:Y:S01]  /*08e0*/  ISETP.LT.U32.AND P0, PT, R3.reuse, 0x2, !P0 ;  /* 0x000000020300780c */ /* 0x040fe20004701070 */
[----:B------:R-:W-:Y:S01]  /*08f0*/  IMAD R13, R2, UR4, R11 ;  /* 0x00000004020d7c24 */ /* 0x000fe2000f8e020b */
[----:B------:R-:W-:Y:S01]  /*0900*/  @P4 LEA.HI R0, R3, R3, RZ, 0x1 ;  /* 0x0000000303004211 */ /* 0x000fe200078f08ff */
[----:B------:R-:W-:-:S03]  /*0910*/  IMAD.IADD R12, R12, 0x1, -R5 ;  /* 0x000000010c0c7824 */ /* 0x000fc600078e0a05 */
[----:B------:R-:W-:Y:S02]  /*0920*/  @P4 SHF.R.S32.HI R0, RZ, 0x1, R0 ;  /* 0x00000001ff004819 */ /* 0x000fe40000011400 */
[----:B------:R-:W-:Y:S02]  /*0930*/  LOP3.LUT P2, RZ, R9, R12, RZ, 0xfc, !PT ;  /* 0x0000000c09ff7212 */ /* 0x000fe4000784fcff */
[----:B------:R-:W-:Y:S02]  /*0940*/  @P4 ISETP.NE.AND P5, PT, R0, R13, PT ;  /* 0x0000000d0000420c */ /* 0x000fe40003fa5270 */
[----:B------:R-:W-:Y:S02]  /*0950*/  SEL R5, RZ, 0x1, P2 ;  /* 0x00000001ff057807 */ /* 0x000fe40001000000 */
[----:B------:R-:W-:Y:S02]  /*0960*/  SEL R13, RZ, 0x1, !P0 ;  /* 0x00000001ff0d7807 */ /* 0x000fe40004000000 */
[----:B------:R-:W-:-:S02]  /*0970*/  @P4 SEL R6, RZ, 0x1, P5 ;  /* 0x00000001ff064807 */ /* 0x000fc40002800000 */
[----:B------:R-:W-:Y:S02]  /*0980*/  SEL R5, R5, 0x2, P3 ;  /* 0x0000000205057807 */ /* 0x000fe40001800000 */
[----:B------:R-:W-:Y:S01]  /*0990*/  LOP3.LUT R6, R6, R13, RZ, 0xc0, !PT ;  /* 0x0000000d06067212 */ /* 0x000fe200078ec0ff */
[----:B------:R-:W-:Y:S06]  /*09a0*/  @!P1 BRA `(.L_x_4) ;  /* 0x0000000000089947 */ /* 0x000fec0003800000 */
[----:B------:R-:W-:Y:S01]  /*09b0*/  UCGABAR_ARV ;  /* 0x00000000000079c7 */ /* 0x000fe20008000000 */
[----:B------:R-:W-:Y:S05]  /*09c0*/  BRA `(.L_x_5) ;  /* 0x0000000000047947 */ /* 0x000fea0003800000 */
.L_x_4:
[----:B------:R-:W-:Y:S01]  /*09d0*/  NOP ;  /* 0x0000000000007918 */ /* 0x000fe20000000000 */
.L_x_5:
[----:B------:R-:W-:Y:S01]  /*09e0*/  ULDC.64 UR4, c[0x0][0x598] ;  /* 0x0001660000047ab9 */ /* 0x000fe20000000a00 */
[----:B------:R-:W-:Y:S01]  /*09f0*/  ULDC.64 UR12, c[0x0][0x208] ;  /* 0x00008200000c7ab9 */ /* 0x000fe20000000a00 */
[----:B------:R-:W-:-:S04]  /*0a00*/  ISETP.NE.U32.AND P0, PT, RZ, UR4, PT ;  /* 0x00000004ff007c0c */ /* 0x000fc8000bf05070 */
[----:B------:R-:W-:-:S13]  /*0a10*/  ISETP.NE.AND.EX P0, PT, RZ, UR5, PT, P0 ;  /* 0x00000005ff007c0c */ /* 0x000fda000bf05300 */
[----:B------:R-:W-:Y:S05]  /*0a20*/  @!P0 BRA `(.L_x_6) ;  /* 0x00000000001c8947 */ /* 0x000fea0003800000 */
[----:B------:R-:W0:Y:S02]  /*0a30*/  LDC.64 R14, c[0x0][0x598] ;  /* 0x00016600ff0e7b82 */ /* 0x000e240000000a00 */
[----:B0-----:R-:W2:Y:S02]  /*0a40*/  LDG.E.64 R14, desc[UR12][R14.64] ;  /* 0x0000000c0e0e7981 */ /* 0x001ea4000c1e1b00 */
[----:B--2---:R-:W-:-:S04]  /*0a50*/  ISETP.NE.U32.AND P0, PT, R14, RZ, PT ;  /* 0x000000ff0e00720c */ /* 0x004fc80003f05070 */
[----:B------:R-:W-:-:S13]  /*0a60*/  ISETP.NE.AND.EX P0, PT, R15, RZ, PT, P0 ;  /* 0x000000ff0f00720c */ /* 0x000fda0003f05300 */
[----:B------:R-:W-:Y:S05]  /*0a70*/  @!P0 BRA `(.L_x_6) ;  /* 0x0000000000088947 */ /* 0x000fea0003800000 */
[----:B------:R0:W5:Y:S01]  /*0a80*/  LD.E R0, desc[UR12][R14.64] ;  /* 0x0000000c0e007980 */ /* 0x000162000c101900 */
[----:B------:R-:W-:Y:S05]  /*0a90*/  BRA `(.L_x_7) ;  /* 0x0000000000207947 */ /* 0x000fea0003800000 */
.L_x_6:
[----:B------:R-:W-:Y:S02]  /*0aa0*/  ULDC.64 UR4, c[0x0][0x588] ;  /* 0x0001620000047ab9 */ /* 0x000fe40000000a00 */
[----:B------:R-:W-:-:S04]  /*0ab0*/  ISETP.NE.U32.AND P0, PT, RZ, UR4, PT ;  /* 0x00000004ff007c0c */ /* 0x000fc8000bf05070 */
[----:B------:R-:W-:-:S13]  /*0ac0*/  ISETP.NE.AND.EX P0, PT, RZ, UR5, PT, P0 ;  /* 0x00000005ff007c0c */ /* 0x000fda000bf05300 */
[----:B------:R-:W-:Y:S05]  /*0ad0*/  @!P0 BRA `(.L_x_8) ;  /* 0x00000000000c8947 */ /* 0x000fea0003800000 */
[----:B------:R-:W0:Y:S02]  /*0ae0*/  LDC.64 R14, c[0x0][0x588] ;  /* 0x00016200ff0e7b82 */ /* 0x000e240000000a00 */
[----:B0-----:R1:W5:Y:S01]  /*0af0*/  LDG.E R0, desc[UR12][R14.64] ;  /* 0x0000000c0e007981 */ /* 0x001362000c1e1900 */
[----:B------:R-:W-:Y:S05]  /*0b00*/  BRA `(.L_x_7) ;  /* 0x0000000000047947 */ /* 0x000fea0003800000 */
.L_x_8:
[----:B------:R-:W2:Y:S02]  /*0b10*/  LDC R0, c[0x0][0x580] ;  /* 0x00016000ff007b82 */ /* 0x000ea40000000800 */
.L_x_7:
[----:B------:R-:W-:Y:S02]  /*0b20*/  ULDC.64 UR4, c[0x0][0x5a0] ;  /* 0x0001680000047ab9 */ /* 0x000fe40000000a00 */
[----:B------:R-:W-:-:S04]  /*0b30*/  ISETP.NE.U32.AND P0, PT, RZ, UR4, PT ;  /* 0x00000004ff007c0c */ /* 0x000fc8000bf05070 */
[----:B------:R-:W-:-:S13]  /*0b40*/  ISETP.NE.AND.EX P0, PT, RZ, UR5, PT, P0 ;  /* 0x00000005ff007c0c */ /* 0x000fda000bf05300 */
[----:B------:R-:W-:Y:S05]  /*0b50*/  @!P0 BRA `(.L_x_9) ;  /* 0x00000000001c8947 */ /* 0x000fea0003800000 */
[----:B01----:R-:W0:Y:S02]  /*0b60*/  LDC.64 R14, c[0x0][0x5a0] ;  /* 0x00016800ff0e7b82 */ /* 0x003e240000000a00 */
[----:B0-----:R-:W3:Y:S02]  /*0b70*/  LDG.E.64 R14, desc[UR12][R14.64] ;  /* 0x0000000c0e0e7981 */ /* 0x001ee4000c1e1b00 */
[----:B---3--:R-:W-:-:S04]  /*0b80*/  ISETP.NE.U32.AND P0, PT, R14, RZ, PT ;  /* 0x000000ff0e00720c */ /* 0x008fc80003f05070 */
[----:B------:R-:W-:-:S13]  /*0b90*/  ISETP.NE.AND.EX P0, PT, R15, RZ, PT, P0 ;  /* 0x000000ff0f00720c */ /* 0x000fda0003f05300 */
[----:B------:R-:W-:Y:S05]  /*0ba0*/  @!P0 BRA `(.L_x_9) ;  /* 0x0000000000088947 */ /* 0x000fea0003800000 */
[----:B------:R0:W5:Y:S01]  /*0bb0*/  LD.E R2, desc[UR12][R14.64] ;  /* 0x0000000c0e027980 */ /* 0x000162000c101900 */
[----:B------:R-:W-:Y:S05]  /*0bc0*/  BRA `(.L_x_10) ;  /* 0x0000000000207947 */ /* 0x000fea0003800000 */
.L_x_9:
[----:B------:R-:W-:Y:S02]  /*0bd0*/  ULDC.64 UR4, c[0x0][0x590] ;  /* 0x0001640000047ab9 */ /* 0x000fe40000000a00 */
[----:B------:R-:W-:-:S04]  /*0be0*/  ISETP.NE.U32.AND P0, PT, RZ, UR4, PT ;  /* 0x00000004ff007c0c */ /* 0x000fc8000bf05070 */
[----:B------:R-:W-:-:S13]  /*0bf0*/  ISETP.NE.AND.EX P0, PT, RZ, UR5, PT, P0 ;  /* 0x00000005ff007c0c */ /* 0x000fda000bf05300 */
[----:B------:R-:W-:Y:S05]  /*0c00*/  @!P0 BRA `(.L_x_11) ;  /* 0x00000000000c8947 */ /* 0x000fea0003800000 */
[----:B01----:R-:W0:Y:S02]  /*0c10*/  LDC.64 R14, c[0x0][0x590] ;  /* 0x00016400ff0e7b82 */ /* 0x003e240000000a00 */
[----:B0-----:R1:W5:Y:S01]  /*0c20*/  LDG.E R2, desc[UR12][R14.64] ;  /* 0x0000000c0e027981 */ /* 0x001362000c1e1900 */
[----:B------:R-:W-:Y:S05]  /*0c30*/  BRA `(.L_x_10) ;  /* 0x0000000000047947 */ /* 0x000fea0003800000 */
.L_x_11:
[----:B------:R-:W3:Y:S02]  /*0c40*/  LDC R2, c[0x0][0x584] ;  /* 0x00016100ff027b82 */ /* 0x000ee40000000800 */
.L_x_10:
[----:B------:R-:W4:Y:S01]  /*0c50*/  LDC R4, c[0x0][0x4c0] ;  /* 0x00013000ff047b82 */ /* 0x000f220000000800 */
[----:B------:R-:W-:-:S07]  /*0c60*/  IABS R19, R11 ;  /* 0x0000000b00137213 */ /* 0x000fce0000000000 */
[----:B------:R-:W2:Y:S01]  /*0c70*/  LDC R23, c[0x0][0x4c4] ;  /* 0x00013100ff177b82 */ /* 0x000ea20000000800 */
[----:B----4-:R-:W-:-:S05]  /*0c80*/  VIADD R4, R4, 0x3f ;  /* 0x0000003f04047836 */ /* 0x010fca0000000000 */
[----:B------:R-:W-:Y:S02]  /*0c90*/  SHF.R.S32.HI R13, RZ, 0x1f, R4 ;  /* 0x0000001fff0d7819 */ /* 0x000fe40000011404 */
[----:B--2---:R-:W-:Y:S02]  /*0ca0*/  IABS R20, R23 ;  /* 0x0000001700147213 */ /* 0x004fe40000000000 */
[----:B------:R-:W-:Y:S02]  /*0cb0*/  LEA.HI R13, R13, R4, RZ, 0x6 ;  /* 0x000000040d0d7211 */ /* 0x000fe400078f30ff */
[----:B------:R-:W2:Y:S02]  /*0cc0*/  I2F.RP R17, R20 ;  /* 0x0000001400117306 */ /* 0x000ea40000209400 */
[----:B------:R-:W-:-:S04]  /*0cd0*/  SHF.R.S32.HI R16, RZ, 0x6, R13 ;  /* 0x00000006ff107819 */ /* 0x000fc8000001140d */
[-C--:B------:R-:W-:Y:S02]  /*0ce0*/  IABS R18, R16.reuse ;  /* 0x0000001000127213 */ /* 0x080fe40000000000 */
[----:B------:R-:W-:Y:S02]  /*0cf0*/  IABS R21, R16 ;  /* 0x0000001000157213 */ /* 0x000fe40000000000 */
[----:B------:R-:W4:Y:S08]  /*0d00*/  I2F.RP R4, R18 ;  /* 0x0000001200047306 */ /* 0x000f300000209400 */
[----:B--2---:R-:W-:Y:S08]  /*0d10*/  MUFU.RCP R17, R17 ;  /* 0x0000001100117308 */ /* 0x004ff00000001000 */
[----:B----4-:R-:W0:Y:S02]  /*0d20*/  MUFU.RCP R4, R4 ;  /* 0x0000000400047308 */ /* 0x010e240000001000 */
[----:B01----:R-:W-:-:S06]  /*0d30*/  VIADD R14, R4, 0xffffffe ;  /* 0x0ffffffe040e7836 */ /* 0x003fcc0000000000 */
[----:B------:R0:W1:Y:S02]  /*0d40*/  F2I.FTZ.U32.TRUNC.NTZ R15, R14 ;  /* 0x0000000e000f7305 */ /* 0x000064000021f000 */
[----:B0-----:R-:W-:Y:S02]  /*0d50*/  IMAD.MOV.U32 R14, RZ, RZ, RZ ;  /* 0x000000ffff0e7224 */ /* 0x001fe400078e00ff */
[----:B-1----:R-:W-:-:S04]  /*0d60*/  IMAD.MOV R13, RZ, RZ, -R15 ;  /* 0x000000ffff0d7224 */ /* 0x002fc800078e0a0f */
[----:B------:R-:W-:-:S04]  /*0d70*/  IMAD R13, R13, R18, RZ ;  /* 0x000000120d0d7224 */ /* 0x000fc800078e02ff */
[----:B------:R-:W-:-:S04]  /*0d80*/  IMAD.HI.U32 R15, R15, R13, R14 ;  /* 0x0000000d0f0f7227 */ /* 0x000fc800078e000e */
[----:B------:R-:W-:Y:S02]  /*0d90*/  IMAD.MOV.U32 R13, RZ, RZ, R19 ;  /* 0x000000ffff0d7224 */ /* 0x000fe400078e0013 */
[----:B------:R-:W-:Y:S02]  /*0da0*/  IMAD.MOV R14, RZ, RZ, -R21 ;  /* 0x000000ffff0e7224 */ /* 0x000fe400078e0a15 */
[----:B------:R-:W-:-:S04]  /*0db0*/  IMAD.HI.U32 R4, R15, R13, RZ ;  /* 0x0000000d0f047227 */ /* 0x000fc800078e00ff */
[----:B------:R-:W-:Y:S02]  /*0dc0*/  IMAD R13, R4, R14, R13 ;  /* 0x0000000e040d7224 */ /* 0x000fe400078e020d */
[----:B------:R-:W-:-:S03]  /*0dd0*/  VIADD R14, R17, 0xffffffe ;  /* 0x0ffffffe110e7836 */ /* 0x000fc60000000000 */
[----:B------:R-:W-:Y:S01]  /*0de0*/  ISETP.GT.U32.AND P2, PT, R18, R13, PT ;  /* 0x0000000d1200720c */ /* 0x000fe20003f44070 */
[----:B------:R0:W1:Y:S02]  /*0df0*/  F2I.FTZ.U32.TRUNC.NTZ R15, R14 ;  /* 0x0000000e000f7305 */ /* 0x000064000021f000 */
[----:B0-----:R-:W-:-:S10]  /*0e00*/  IMAD.MOV.U32 R14, RZ, RZ, RZ ;  /* 0x000000ffff0e7224 */ /* 0x001fd400078e00ff */
[----:B------:R-:W-:Y:S02]  /*0e10*/  @!P2 IMAD.IADD R13, R13, 0x1, -R18 ;  /* 0x000000010d0da824 */ /* 0x000fe400078e0a12 */
[----:B------:R-:W-:Y:S01]  /*0e20*/  @!P2 VIADD R4, R4, 0x1 ;  /* 0x000000010404a836 */ /* 0x000fe20000000000 */
[----:B------:R-:W-:Y:S02]  /*0e30*/  ISETP.NE.AND P2, PT, R16, RZ, PT ;  /* 0x000000ff1000720c */ /* 0x000fe40003f45270 */
[----:B------:R-:W-:Y:S02]  /*0e40*/  ISETP.GE.U32.AND P0, PT, R13, R18, PT ;  /* 0x000000120d00720c */ /* 0x000fe40003f06070 */
[----:B------:R-:W-:-:S04]  /*0e50*/  LOP3.LUT R13, R11, R16, RZ, 0x3c, !PT ;  /* 0x000000100b0d7212 */ /* 0x000fc800078e3cff */
[----:B------:R-:W-:Y:S01]  /*0e60*/  ISETP.GE.AND P3, PT, R13, RZ, PT ;  /* 0x000000ff0d00720c */ /* 0x000fe20003f66270 */
[----:B-1----:R-:W-:-:S04]  /*0e70*/  IMAD.MOV R13, RZ, RZ, -R15 ;  /* 0x000000ffff0d7224 */ /* 0x002fc800078e0a0f */
[----:B------:R-:W-:Y:S02]  /*0e80*/  IMAD R13, R13, R20, RZ ;  /* 0x000000140d0d7224 */ /* 0x000fe400078e02ff */
[----:B------:R-:W-:Y:S02]  /*0e90*/  @P0 VIADD R4, R4, 0x1 ;  /* 0x0000000104040836 */ /* 0x000fe40000000000 */
[----:B------:R-:W-:-:S04]  /*0ea0*/  IMAD.HI.U32 R14, R15, R13, R14 ;  /* 0x0000000d0f0e7227 */ /* 0x000fc800078e000e */
[----:B------:R-:W-:-:S04]  /*0eb0*/  IMAD.MOV.U32 R22, RZ, RZ, R4 ;  /* 0x000000ffff167224 */ /* 0x000fc800078e0004 */
[----:B------:R-:W-:Y:S01]  /*0ec0*/  @!P3 IMAD.MOV R22, RZ, RZ, -R22 ;  /* 0x000000ffff16b224 */ /* 0x000fe200078e0a16 */
[----:B------:R-:W-:-:S04]  /*0ed0*/  @!P2 LOP3.LUT R22, RZ, R16, RZ, 0x33, !PT ;  /* 0x00000010ff16a212 */ /* 0x000fc800078e33ff */
[----:B------:R-:W-:-:S05]  /*0ee0*/  IABS R4, R22 ;  /* 0x0000001600047213 */ /* 0x000fca0000000000 */
[----:B------:R-:W-:-:S04]  /*0ef0*/  IMAD.MOV.U32 R13, RZ, RZ, R4 ;  /* 0x000000ffff0d7224 */ /* 0x000fc800078e0004 */
[----:B------:R-:W-:-:S04]  /*0f00*/  IMAD.HI.U32 R4, R14, R13, RZ ;  /* 0x0000000d0e047227 */ /* 0x000fc800078e00ff */
[----:B------:R-:W-:-:S04]  /*0f10*/  IMAD.MOV R14, RZ, RZ, -R4 ;  /* 0x000000ffff0e7224 */ /* 0x000fc800078e0a04 */
[----:B------:R-:W-:Y:S02]  /*0f20*/  IMAD R13, R20, R14, R13 ;  /* 0x0000000e140d7224 */ /* 0x000fe400078e020d */
[----:B------:R-:W-:-:S03]  /*0f30*/  IMAD.MOV R14, RZ, RZ, -R22 ;  /* 0x000000ffff0e7224 */ /* 0x000fc600078e0a16 */
[----:B------:R-:W-:Y:S01]  /*0f40*/  ISETP.GT.U32.AND P2, PT, R20, R13, PT ;  /* 0x0000000d1400720c */ /* 0x000fe20003f44070 */
[----:B------:R-:W-:-:S12]  /*0f50*/  IMAD R14, R16, R14, R11 ;  /* 0x0000000e100e7224 */ /* 0x000fd800078e020b */
[----:B------:R-:W-:Y:S02]  /*0f60*/  @!P2 IMAD.IADD R13, R13, 0x1, -R20 ;  /* 0x000000010d0da824 */ /* 0x000fe400078e0a14 */
[----:B------:R-:W-:Y:S01]  /*0f70*/  @!P2 VIADD R4, R4, 0x1 ;  /* 0x000000010404a836 */ /* 0x000fe20000000000 */
[----:B------:R-:W-:Y:S02]  /*0f80*/  ISETP.NE.AND P2, PT, R23, RZ, PT ;  /* 0x000000ff1700720c */ /* 0x000fe40003f45270 */
[----:B------:R-:W-:Y:S02]  /*0f90*/  ISETP.GE.U32.AND P0, PT, R13, R20, PT ;  /* 0x000000140d00720c */ /* 0x000fe40003f06070 */
[----:B------:R-:W-:-:S04]  /*0fa0*/  LOP3.LUT R13, R22, R23, RZ, 0x3c, !PT ;  /* 0x00000017160d7212 */ /* 0x000fc800078e3cff */
[----:B------:R-:W-:-:S07]  /*0fb0*/  ISETP.GE.AND P3, PT, R13, RZ, PT ;  /* 0x000000ff0d00720c */ /* 0x000fce0003f66270 */
[----:B------:R-:W-:-:S06]  /*0fc0*/  @P0 VIADD R4, R4, 0x1 ;  /* 0x0000000104040836 */ /* 0x000fcc0000000000 */
[----:B------:R-:W-:Y:S01]  /*0fd0*/  @!P3 IMAD.MOV R4, RZ, RZ, -R4 ;  /* 0x000000ffff04b224 */ /* 0x000fe200078e0a04 */
[----:B------:R-:W-:-:S05]  /*0fe0*/  @!P2 LOP3.LUT R4, RZ, R23, RZ, 0x33, !PT ;  /* 0x00000017ff04a212 */ /* 0x000fca00078e33ff */
[----:B------:R-:W-:-:S04]  /*0ff0*/  IMAD.MOV R18, RZ, RZ, -R4 ;  /* 0x000000ffff127224 */ /* 0x000fc800078e0a04 */
[----:B------:R-:W-:Y:S01]  /*1000*/  IMAD R23, R23, R18, R22 ;  /* 0x0000001217177224 */ /* 0x000fe200078e0216 */
[----:B------:R-:W-:Y:S06]  /*1010*/  @!P1 BRA `(.L_x_12) ;  /* 0x00000000000c9947 */ /* 0x000fec0003800000 */
[----:B------:R-:W-:Y:S01]  /*1020*/  UCGABAR_WAIT ;  /* 0x0000000000007dc7 */ /* 0x000fe20008000000 */
[----:B------:R-:W-:Y:S01]  /*1030*/  CCTL.IVALL ;  /* 0x00000000ff00798f */ /* 0x000fe20002000000 */
[----:B------:R-:W-:Y:S05]  /*1040*/  BRA `(.L_x_13) ;  /* 0x0000000000047947 */ /* 0x000fea0003800000 */
.L_x_12:
[----:B------:R-:W-:Y:S06]  /*1050*/  BAR.SYNC.DEFER_BLOCKING 0x0 ;  /* 0x0000000000007b1d */ /* 0x000fec0000010000 */
.L_x_13:
[----:B------:R-:W0:Y:S01]  /*1060*/  LDC R13, c[0x0][0x290] ;  /* 0x0000a400ff0d7b82 */ /* 0x000e220000000800 */
[----:B------:R-:W-:Y:S01]  /*1070*/  ISETP.NE.AND P0, PT, R9, RZ, PT ;  /* 0x000000ff0900720c */ /* 0x000fe20003f05270 */
[----:B0-----:R-:W-:-:S05]  /*1080*/  VIADD R11, R13, 0x1f ;  /* 0x0000001f0d0b7836 */ /* 0x001fca0000000000 */
[----:B------:R-:W-:-:S04]  /*1090*/  SHF.R.S32.HI R16, RZ, 0x1f, R11 ;  /* 0x0000001fff107819 */ /* 0x000fc8000001140b */
[----:B------:R-:W-:-:S04]  /*10a0*/  LEA.HI R11, R16, R11, RZ, 0x5 ;  /* 0x0000000b100b7211 */ /* 0x000fc800078f28ff */
[----:B------:R-:W-:Y:S01]  /*10b0*/  SHF.R.S32.HI R11, RZ, 0x5, R11 ;  /* 0x00000005ff0b7819 */ /* 0x000fe2000001140b */
[----:B------:R-:W-:Y:S06]  /*10c0*/  @!P0 BRA `(.L_x_14) ;  /* 0x0000002c00b88947 */ /* 0x000fec0003800000 */
[----:B------:R-:W-:-:S13]  /*10d0*/  ISETP.NE.AND P0, PT, R9, 0x1, PT ;  /* 0x000000010900780c */ /* 0x000fda0003f05270 */
[----:B------:R-:W-:Y:S05]  /*10e0*/  @P0 EXIT ;  /* 0x000000000000094d */ /* 0x000fea0003800000 */
[----:B------:R-:W-:Y:S01]  /*10f0*/  ISETP.GE.AND P0, PT, R13, 0x1, PT ;  /* 0x000000010d00780c */ /* 0x000fe20003f06270 */
[----:B------:R-:W-:Y:S01]  /*1100*/  UMOV UR4, URZ ;  /* 0x0000003f00047c82 */ /* 0x000fe20008000000 */
[----:B------:R-:W-:Y:S02]  /*1110*/  CS2R R54, SRZ ;  /* 0x0000000000367805 */ /* 0x000fe4000001ff00 */
[----:B------:R-:W-:Y:S02]  /*1120*/  CS2R R24, SRZ ;  /* 0x0000000000187805 */ /* 0x000fe4000001ff00 */
[----:B------:R-:W-:Y:S02]  /*1130*/  CS2R R26, SRZ ;  /* 0x00000000001a7805 */ /* 0x000fe4000001ff00 */
[----:B------:R-:W-:Y:S02]  /*1140*/  CS2R R28, SRZ ;  /* 0x00000000001c7805 */ /* 0x000fe4000001ff00 */
[----:B------:R-:W-:-:S02]  /*1150*/  CS2R R30, SRZ ;  /* 0x00000000001e7805 */ /* 0x000fc4000001ff00 */
[----:B------:R-:W-:Y:S02]  /*1160*/  CS2R R32, SRZ ;  /* 0x0000000000207805 */ /* 0x000fe4000001ff00 */
        /* <DEDUP_REMOVED lines=9> */
[----:B------:R-:W-:Y:S01]  /*1200*/  CS2R R52, SRZ ;  /* 0x0000000000347805 */ /* 0x000fe2000001ff00 */
[----:B------:R-:W-:Y:S06]  /*1210*/  @!P0 BRA `(.L_x_15) ;  /* 0x0000000000708947 */ /* 0x000fec0003800000 */
[----:B------:R-:W-:-:S04]  /*1220*/  LOP3.LUT R7, R5, 0x1, RZ, 0xfc, !PT ;  /* 0x0000000105077812 */ /* 0x000fc800078efcff */
[----:B------:R-:W-:-:S13]  /*1230*/  ISETP.NE.AND P0, PT, R7, 0x3, PT ;  /* 0x000000030700780c */ /* 0x000fda0003f05270 */
[----:B------:R-:W-:Y:S05]  /*1240*/  @!P0 BRA `(.L_x_16) ;  /* 0x0000000000048947 */ /* 0x000fea0003800000 */
[----:B------:R-:W-:Y:S01]  /*1250*/  BPT.TRAP 0x1 ;  /* 0x000000040000795c */ /* 0x000fe20000300000 */
.L_x_16:
[----:B------:R-:W0:Y:S01]  /*1260*/  S2UR UR5, SR_CgaCtaId ;  /* 0x00000000000579c3 */ /* 0x000e220000008800 */
[----:B------:R-:W-:Y:S01]  /*1270*/  SHF.L.U32 R7, RZ, 0x1f, RZ ;  /* 0x0000001fff077819 */ /* 0x000fe200000006ff */
[----:B------:R-:W-:Y:S02]  /*1280*/  UMOV UR4, 0x400 ;  /* 0x0000040000047882 */ /* 0x000fe40000000000 */
[----:B0-----:R-:W-:-:S12]  /*1290*/  ULEA UR4, UR5, UR4, 0x18 ;  /* 0x0000000405047291 */ /* 0x001fd8000f8ec03f */
.L_x_17:
[----:B0-----:R-:W-:-:S04]  /*12a0*/  IMAD.U32 R8, RZ, RZ, UR4 ;  /* 0x00000004ff087e24 */ /* 0x001fc8000f8e00ff */
[----:B------:R0:W1:Y:S03]  /*12b0*/  SYNCS.PHASECHK.TRANS64.TRYWAIT P0, [R8+URZ+0x38000], R7 ;  /* 0x03800007080075a7 */ /* 0x000066000800017f */
[----:B-1----:R-:W-:Y:S05]  /*12c0*/  @!P0 NANOSLEEP.SYNCS 0x989680 ;  /* 0x009896800000895d */ /* 0x002fea0003900000 */
[----:B------:R-:W1:Y:S02]  /*12d0*/  @!P0 SYNCS.PHASECHK.TRANS64 P0, [R8+URZ+0x38000], R7 ;  /* 0x03800007080085a7 */ /* 0x000e64000800007f */
[----:B-1----:R-:W-:Y:S05]  /*12e0*/  @!P0 BRA `(.L_x_17) ;  /* 0xfffffffc00ec8947 */ /* 0x002fea000383ffff */
[----:B------:R-:W-:Y:S01]  /*12f0*/  UIADD3 UR5, UR4, 0x1c000, URZ ;  /* 0x0001c00004057890 */ /* 0x000fe2000fffe03f */
[----:B------:R-:W-:Y:S01]  /*1300*/  WARPGROUP.ARRIVE ;  /* 0x00000000000079c5 */ /* 0x000fe20000000000 */
[----:B------:R-:W-:Y:S02]  /*1310*/  USHF.R.U32.HI UR4, URZ, 0x4, UR4 ;  /* 0x000000043f047899 */ /* 0x000fe40008011604 */
[----:B------:R-:W-:Y:S02]  /*1320*/  USHF.R.U32.HI UR5, URZ, 0x4, UR5 ;  /* 0x000000043f057899 */ /* 0x000fe40008011605 */
[----:B------:R-:W-:Y:S02]  /*1330*/  ULOP3.LUT UR4, UR4, 0x3fff, URZ, 0xc0, !UPT ;  /* 0x00003fff04047892 */ /* 0x000fe4000f8ec03f */
[----:B------:R-:W-:Y:S01]  /*1340*/  ULOP3.LUT UR6, UR5, 0x3fff, URZ, 0xc0, !UPT ;  /* 0x00003fff05067892 */ /* 0x000fe2000f8ec03f */
[----:B------:R-:W-:Y:S02]  /*1350*/  UMOV UR7, 0x40000040 ;  /* 0x4000004000077882 */ /* 0x000fe40000000000 */
[----:B------:R-:W-:-:S06]  /*1360*/  UMOV UR5, 0x40000040 ;  /* 0x4000004000057882 */ /* 0x000fcc0000000000 */
[----:B------:R-:W-:Y:S01]  /*1370*/  HGMMA.64x64x16.F32 R24, gdesc[UR4].tnspA.tnspB, RZ, !UPT ;  /* 0x60e00000041879f0 */ /* 0x000fe2000c7008ff */
[----:B------:R-:W-:Y:S02]  /*1380*/  UIADD3 UR4, UR4, 0x80, URZ ;  /* 0x0000008004047890 */ /* 0x000fe4000fffe03f */
[----:B------:R-:W-:Y:S01]  /*1390*/  UIADD3 UR6, UR6, 0x80, URZ ;  /* 0x0000008006067890 */ /* 0x000fe2000fffe03f */
[----:B------:R-:W-:Y:S01]  /*13a0*/  UMOV UR5, 0x40000040 ;  /* 0x4000004000057882 */ /* 0x000fe20000000000 */
[----:B------:R-:W-:-:S07]  /*13b0*/  UMOV UR7, 0x40000040 ;  /* 0x4000004000077882 */ /* 0x000fce0000000000 */
[----:B------:R-:W-:Y:S01]  /*13c0*/  HGMMA.64x64x16.F32 R24, gdesc[UR4].tnspA.tnspB, R24, gsb0 ;  /* 0x60e00000041879f0 */ /* 0x000fe20008000818 */
[----:B------:R-:W-:-:S05]  /*13d0*/  UMOV UR4, 0x1 ;  /* 0x0000000100047882 */ /* 0x000fca0000000000 */
.L_x_15:
[----:B0-----:R-:W-:-:S05]  /*13e0*/  VIMNMX R8, R11, 0x1, PT ;  /* 0x000000010b087848 */ /* 0x001fca0003fe0100 */
[----:B------:R-:W-:-:S05]  /*13f0*/  IMAD.IADD R11, R11, 0x1, -R8 ;  /* 0x000000010b0b7824 */ /* 0x000fca00078e0a08 */
[----:B------:R-:W-:-:S13]  /*1400*/  ISETP.GE.AND P0, PT, R11, 0x1, PT ;  /* 0x000000010b00780c */ /* 0x000fda0003f06270 */
[----:B------:R-:W-:Y:S05]  /*1410*/  @!P0 BRA `(.L_x_18) ;  /* 0x0000000000e48947 */ /* 0x000fea0003800000 */
[----:B------:R-:W0:Y:S01]  /*1420*/  S2UR UR6, SR_CgaCtaId ;  /* 0x00000000000679c3 */ /* 0x000e220000008800 */
[----:B------:R-:W-:Y:S01]  /*1430*/  UMOV UR5, 0x400 ;  /* 0x0000040000057882 */ /* 0x000fe20000000000 */
[----:B------:R-:W-:Y:S01]  /*1440*/  LOP3.LUT R13, R5, 0x1, RZ, 0xfc, !PT ;  /* 0x00000001050d7812 */ /* 0x000fe200078efcff */
[----:B------:R-:W-:Y:S01]  /*1450*/  IMAD.MOV.U32 R12, RZ, RZ, RZ ;  /* 0x000000ffff0c7224 */ /* 0x000fe200078e00ff */
[----:B------:R-:W-:Y:S01]  /*1460*/  UISETP.NE.U32.AND UP0, UPT, UR4, URZ, UPT ;  /* 0x0000003f0400728c */ /* 0x000fe2000bf05070 */
[----:B------:R-:W-:Y:S02]  /*1470*/  IMAD.MOV.U32 R7, RZ, RZ, R11 ;  /* 0x000000ffff077224 */ /* 0x000fe400078e000b */
[----:B------:R-:W-:Y:S01]  /*1480*/  IMAD.MOV.U32 R8, RZ, RZ, RZ ;  /* 0x000000ffff087224 */ /* 0x000fe200078e00ff */
[----:B0-----:R-:W-:-:S04]  /*1490*/  ULEA UR5, UR6, UR5, 0x18 ;  /* 0x0000000506057291 */ /* 0x001fc8000f8ec03f */
[----:B------:R-:W-:Y:S02]  /*14a0*/  UIADD3 UR6, UR5, 0x1c000, URZ ;  /* 0x0001c00005067890 */ /* 0x000fe4000fffe03f */
[----:B------:R-:W-:Y:S02]  /*14b0*/  USHF.R.U32.HI UR7, URZ, 0x4, UR5 ;  /* 0x000000043f077899 */ /* 0x000fe40008011605 */
[----:B------:R-:W-:Y:S02]  /*14c0*/  USHF.R.U32.HI UR6, URZ, 0x4, UR6 ;  /* 0x000000043f067899 */ /* 0x000fe40008011606 */
[----:B------:R-:W-:Y:S02]  /*14d0*/  ULOP3.LUT UR7, UR7, 0x3fff, URZ, 0xc0, !UPT ;  /* 0x00003fff07077892 */ /* 0x000fe4000f8ec03f */
[----:B------:R-:W-:-:S12]  /*14e0*/  ULOP3.LUT UR6, UR6, 0x3fff, URZ, 0xc0, !UPT ;  /* 0x00003fff06067892 */ /* 0x000fd8000f8ec03f */
.L_x_23:
[----:B------:R-:W-:-:S13]  /*14f0*/  ISETP.NE.AND P1, PT, R13, 0x3, PT ;  /* 0x000000030d00780c */ /* 0x000fda0003f25270 */
[----:B------:R-:W-:Y:S05]  /*1500*/  @!P1 BRA `(.L_x_19) ;  /* 0x0000000000049947 */ /* 0x000fea0003800000 */
[----:B------:R-:W-:Y:S01]  /*1510*/  BPT.TRAP 0x1 ;  /* 0x000000040000795c */ /* 0x000fe20000300000 */
.L_x_19:
[----:B------:R-:W-:Y:S01]  /*1520*/  SHF.L.U32 R9, R12, 0x1f, RZ ;  /* 0x0000001f0c097819 */ /* 0x000fe200000006ff */
[----:B------:R-:W-:-:S12]  /*1530*/  ULEA UR8, UR4, UR5, 0x3 ;  /* 0x0000000504087291 */ /* 0x000fd8000f8e183f */
.L_x_20:
[----:B0-----:R-:W-:-:S04]  /*1540*/  IMAD.U32 R10, RZ, RZ, UR8 ;  /* 0x00000008ff0a7e24 */ /* 0x001fc8000f8e00ff */
[----:B------:R0:W1:Y:S03]  /*1550*/  SYNCS.PHASECHK.TRANS64.TRYWAIT P0, [R10+URZ+0x38000], R9 ;  /* 0x038000090a0075a7 */ /* 0x000066000800017f */
[----:B-1----:R-:W-:Y:S05]  /*1560*/  @!P0 NANOSLEEP.SYNCS 0x989680 ;  /* 0x009896800000895d */ /* 0x002fea0003900000 */
[----:B------:R-:W1:Y:S02]  /*1570*/  @!P0 SYNCS.PHASECHK.TRANS64 P0, [R10+URZ+0x38000], R9 ;  /* 0x038000090a0085a7 */ /* 0x000e64000800007f */
[----:B-1----:R-:W-:Y:S05]  /*1580*/  @!P0 BRA `(.L_x_20) ;  /* 0xfffffffc00ec8947 */ /* 0x002fea000383ffff */
[----:B------:R-:W-:Y:S01]  /*1590*/  ULEA UR8, UR4, UR7, 0x8 ;  /* 0x0000000704087291 */ /* 0x000fe2000f8e403f */
[----:B------:R-:W-:Y:S01]  /*15a0*/  WARPGROUP.ARRIVE ;  /* 0x00000000000079c5 */ /* 0x000fe20000000000 */
[----:B------:R-:W-:Y:S01]  /*15b0*/  ULEA UR10, UR4, UR6, 0x8 ;  /* 0x00000006040a7291 */ /* 0x000fe2000f8e403f */
[----:B------:R-:W-:Y:S01]  /*15c0*/  UMOV UR9, 0x40000040 ;  /* 0x4000004000097882 */ /* 0x000fe20000000000 */
[----:B------:R-:W-:-:S07]  /*15d0*/  UMOV UR11, 0x40000040 ;  /* 0x40000040000b7882 */ /* 0x000fce0000000000 */
[----:B------:R-:W-:Y:S01]  /*15e0*/  HGMMA.64x64x16.F32 R24, gdesc[UR8].tnspA.tnspB, R24, UP0 ;  /* 0x60e00000081879f0 */ /* 0x000fe2000bf00818 */
[----:B------:R-:W-:Y:S02]  /*15f0*/  UIADD3 UR8, UR8, 0x80, URZ ;  /* 0x0000008008087890 */ /* 0x000fe4000fffe03f */
[----:B------:R-:W-:Y:S01]  /*1600*/  UIADD3 UR10, UR10, 0x80, URZ ;  /* 0x000000800a0a7890 */ /* 0x000fe2000fffe03f */
[----:B------:R-:W-:Y:S01]  /*1610*/  UMOV UR9, 0x40000040 ;  /* 0x4000004000097882 */ /* 0x000fe20000000000 */
[----:B------:R-:W-:-:S07]  /*1620*/  UMOV UR11, 0x40000040 ;  /* 0x40000040000b7882 */ /* 0x000fce0000000000 */
[----:B------:R-:W-:Y:S03]  /*1630*/  HGMMA.64x64x16.F32 R24, gdesc[UR8].tnspA.tnspB, R24, gsb0 ;  /* 0x60e00000081879f0 */ /* 0x000fe60008000818 */
[----:B------:R-:W-:Y:S02]  /*1640*/  WARPGROUP.DEPBAR.LE gsb0, 0x1 ;  /* 0x00008000000079c5 */ /* 0x000fe40000010100 */
[----:B------:R-:W-:Y:S05]  /*1650*/  @!P1 BRA `(.L_x_21) ;  /* 0x0000000000049947 */ /* 0x000fea0003800000 */
[----:B------:R-:W-:Y:S01]  /*1660*/  BPT.TRAP 0x1 ;  /* 0x000000040000795c */ /* 0x000fe20000300000 */
.L_x_21:
[----:B------:R-:W-:-:S13]  /*1670*/  ISETP.NE.AND P0, PT, R6, RZ, PT ;  /* 0x000000ff0600720c */ /* 0x000fda0003f05270 */
[----:B0-----:R-:W-:-:S05]  /*1680*/  @P0 LEA R9, R8, UR5, 0x3 ;  /* 0x0000000508090c11 */ /* 0x001fca000f8e18ff */
[----:B------:R-:W-:-:S05]  /*1690*/  @P0 VIADD R10, R9, 0x380e0 ;  /* 0x000380e0090a0836 */ /* 0x000fca0000000000 */
[----:B------:R-:W-:-:S04]  /*16a0*/  @P0 PRMT R10, R3, 0x654, R10 ;  /* 0x00000654030a0816 */ /* 0x000fc8000000000a */
[----:B------:R0:W-:Y:S01]  /*16b0*/  @P0 SYNCS.ARRIVE.TRANS64.RED.A1T0 RZ, [R10+URZ], RZ ;  /* 0x000000ff0aff09a7 */ /* 0x0001e2000810043f */
[----:B------:R-:W-:-:S13]  /*16c0*/  ISETP.GT.U32.AND P0, PT, R5, 0x1, PT ;  /* 0x000000010500780c */ /* 0x000fda0003f04070 */
[----:B0-----:R-:W-:Y:S05]  /*16d0*/  @P0 BRA `(.L_x_22) ;  /* 0x0000000000040947 */ /* 0x001fea0003800000 */
[----:B------:R-:W-:Y:S01]  /*16e0*/  BPT.TRAP 0x1 ;  /* 0x000000040000795c */ /* 0x000fe20000300000 */
.L_x_22:
[----:B------:R-:W-:Y:S01]  /*16f0*/  UIADD3 UR4, UR4, 0x1, URZ ;  /* 0x0000000104047890 */ /* 0x000fe2000fffe03f */
[C---:B------:R-:W-:Y:S01]  /*1700*/  ISETP.GT.AND P1, PT, R7.reuse, 0x1, PT ;  /* 0x000000010700780c */ /* 0x040fe20003f24270 */
[----:B------:R-:W-:Y:S02]  /*1710*/  VIADD R8, R8, 0x1 ;  /* 0x0000000108087836 */ /* 0x000fe40000000000 */
[----:B------:R-:W-:Y:S01]  /*1720*/  UISETP.NE.AND UP0, UPT, UR4, 0x1c, UPT ;  /* 0x0000001c0400788c */ /* 0x000fe2000bf05270 */
[----:B------:R-:W-:Y:S02]  /*1730*/  VIADD R7, R7, 0xffffffff ;  /* 0xffffffff07077836 */ /* 0x000fe40000000000 */
[C---:B------:R-:W-:Y:S01]  /*1740*/  ISETP.NE.AND P0, PT, R8.reuse, 0x1c, PT ;  /* 0x0000001c0800780c */ /* 0x040fe20003f05270 */
[----:B------:R-:W-:Y:S02]  /*1750*/  USEL UR8, URZ, 0x1, UP0 ;  /* 0x000000013f087887 */ /* 0x000fe40008000000 */
[----:B------:R-:W-:Y:S01]  /*1760*/  USEL UR4, UR4, URZ, UP0 ;  /* 0x0000003f04047287 */ /* 0x000fe20008000000 */
[----:B------:R-:W-:Y:S01]  /*1770*/  SEL R8, R8, RZ, P0 ;  /* 0x000000ff08087207 */ /* 0x000fe20000000000 */
[----:B------:R-:W-:-:S02]  /*1780*/  UPLOP3.LUT UP0, UPT, UPT, UPT, UPT, 0x80, 0x0 ;  /* 0x000000000000789c */ /* 0x000fc40003f0f070 */
[----:B------:R-:W-:Y:S01]  /*1790*/  LOP3.LUT R12, R12, UR8, RZ, 0x3c, !PT ;  /* 0x000000080c0c7c12 */ /* 0x000fe2000f8e3cff */
[----:B------:R-:W-:Y:S08]  /*17a0*/  @P1 BRA `(.L_x_23) ;  /* 0xfffffffc00501947 */ /* 0x000ff0000383ffff */
.L_x_18:
[----:B------:R-:W0:Y:S01]  /*17b0*/  LDC R7, c[0x0][0x290] ;  /* 0x0000a400ff077b82 */ /* 0x000e220000000800 */
[----:B------:R-:W-:Y:S02]  /*17c0*/  WARPGROUP.DEPBAR.LE gsb0, 0x0 ;  /* 0x00008000000079c5 */ /* 0x000fe40000010000 */
[----:B0-----:R-:W-:-:S13]  /*17d0*/  ISETP.GE.AND P0, PT, R7, 0x1, PT ;  /* 0x000000010700780c */ /* 0x001fda0003f06270 */
[----:B------:R-:W-:Y:S05]  /*17e0*/  @!P0 BRA `(.L_x_24) ;  /* 0x0000000000548947 */ /* 0x000fea0003800000 */
[----:B------:R-:W-:-:S04]  /*17f0*/  LOP3.LUT R7, R5, 0x1, RZ, 0xfc, !PT ;  /* 0x0000000105077812 */ /* 0x000fc800078efcff */
[----:B------:R-:W-:-:S13]  /*1800*/  ISETP.NE.AND P0, PT, R7, 0x3, PT ;  /* 0x000000030700780c */ /* 0x000fda0003f05270 */
[----:B------:R-:W-:Y:S05]  /*1810*/  @!P0 BRA `(.L_x_25) ;  /* 0x0000000000048947 */ /* 0x000fea0003800000 */
[----:B------:R-:W-:Y:S01]  /*1820*/  BPT.TRAP 0x1 ;  /* 0x000000040000795c */ /* 0x000fe20000300000 */
.L_x_25:
[----:B------:R-:W-:Y:S01]  /*1830*/  ISETP.NE.AND P0, PT, R6, RZ, PT ;  /* 0x000000ff0600720c */ /* 0x000fe20003f05270 */
[----:B------:R-:W-:Y:S01]  /*1840*/  BSSY B0, `(.L_x_26) ;  /* 0x000000d000007945 */ /* 0x000fe20003800000 */
[----:B------:R-:W-:-:S11]  /*1850*/  ISETP.GT.U32.AND P1, PT, R5, 0x1, PT ;  /* 0x000000010500780c */ /* 0x000fd60003f24070 */
[----:B------:R-:W-:Y:S05]  /*1860*/  @!P0 BRA `(.L_x_27) ;  /* 0x0000000000288947 */ /* 0x000fea0003800000 */
[----:B------:R-:W0:Y:S01]  /*1870*/  S2R R8, SR_CgaCtaId ;  /* 0x0000000000087919 */ /* 0x000e220000008800 */
[----:B------:R-:W-:Y:S02]  /*1880*/  SHF.R.U32.HI R6, RZ, 0x2, R11 ;  /* 0x00000002ff067819 */ /* 0x000fe4000001160b */
[----:B------:R-:W-:-:S03]  /*1890*/  MOV R5, 0x400 ;  /* 0x0000040000057802 */ /* 0x000fc60000000f00 */
[----:B------:R-:W-:-:S04]  /*18a0*/  IMAD.WIDE.U32 R6, R6, 0x24924925, RZ ;  /* 0x2492492506067825 */ /* 0x000fc800078e00ff */
[----:B------:R-:W-:Y:S01]  /*18b0*/  IMAD R6, R7, -0x1c, R11 ;  /* 0xffffffe407067824 */ /* 0x000fe200078e020b */
[----:B0-----:R-:W-:-:S05]  /*18c0*/  LEA R5, R8, R5, 0x18 ;  /* 0x0000000508057211 */ /* 0x001fca00078ec0ff */
[----:B------:R-:W-:-:S04]  /*18d0*/  IMAD R6, R6, 0x8, R5 ;  /* 0x0000000806067824 */ /* 0x000fc800078e0205 */
[----:B------:R-:W-:-:S05]  /*18e0*/  VIADD R6, R6, 0x380e0 ;  /* 0x000380e006067836 */ /* 0x000fca0000000000 */
[----:B------:R-:W-:-:S04]  /*18f0*/  PRMT R6, R3, 0x654, R6 ;  /* 0x0000065403067816 */ /* 0x000fc80000000006 */
[----:B------:R0:W-:Y:S03]  /*1900*/  SYNCS.ARRIVE.TRANS64.RED.A1T0 RZ, [R6+URZ], RZ ;  /* 0x000000ff06ff79a7 */ /* 0x0001e6000810043f */
.L_x_27:
[----:B------:R-:W-:Y:S05]  /*1910*/  BSYNC B0 ;  /* 0x0000000000007941 */ /* 0x000fea0003800000 */
.L_x_26:
[----:B------:R-:W-:Y:S05]  /*1920*/  @P1 BRA `(.L_x_24) ;  /* 0x0000000000041947 */ /* 0x000fea0003800000 */
[----:B------:R-:W-:Y:S01]  /*1930*/  BPT.TRAP 0x1 ;  /* 0x000000040000795c */ /* 0x000fe20000300000 */
.L_x_24:
[----:B------:R-:W0:Y:S01]  /*1940*/  S2R R3, SR_TID.X ;  /* 0x0000000000037919 */ /* 0x000e220000002100 */
[----:B------:R-:W1:Y:S01]  /*1950*/  LDC.64 R8, c[0x0][0x280] ;  /* 0x0000a000ff087b82 */ /* 0x000e620000000a00 */
[----:B------:R-:W-:Y:S01]  /*1960*/  SHF.R.S32.HI R16, RZ, 0x1f, R4 ;  /* 0x0000001fff107819 */ /* 0x000fe20000011404 */
[----:B------:R-:W2:Y:S06]  /*1970*/  S2R R15, SR_CTAID.X ;  /* 0x00000000000f7919 */ /* 0x000eac0000002500 */
[----:B------:R-:W4:Y:S01]  /*1980*/  LDC.64 R10, c[0x0][0x5d0] ;  /* 0x00017400ff0a7b82 */ /* 0x000f220000000a00 */
[----:B0-----:R-:W-:-:S04]  /*1990*/  SHF.R.S32.HI R6, RZ, 0x1f, R3 ;  /* 0x0000001fff067819 */ /* 0x001fc80000011403 */
[----:B------:R-:W-:-:S04]  /*19a0*/  LEA.HI R6, R6, R3, RZ, 0x7 ;  /* 0x0000000306067211 */ /* 0x000fc800078f38ff */
[----:B------:R-:W-:-:S05]  /*19b0*/  LOP3.LUT R6, R6, 0xffffff80, RZ, 0xc0, !PT ;  /* 0xffffff8006067812 */ /* 0x000fca00078ec0ff */
[----:B------:R-:W-:-:S05]  /*19c0*/  IMAD.IADD R6, R3, 0x1, -R6 ;  /* 0x0000000103067824 */ /* 0x000fca00078e0a06 */
[----:B------:R-:W-:-:S04]  /*19d0*/  SHF.R.S32.HI R7, RZ, 0x1f, R6 ;  /* 0x0000001fff077819 */ /* 0x000fc80000011406 */
[----:B------:R-:W-:-:S04]  /*19e0*/  LEA.HI R3, R7, R6, RZ, 0x2 ;  /* 0x0000000607037211 */ /* 0x000fc800078f10ff */
[--C-:B------:R-:W-:Y:S02]  /*19f0*/  SHF.R.S32.HI R12, RZ, 0x2, R3.reuse ;  /* 0x00000002ff0c7819 */ /* 0x100fe40000011403 */
[----:B------:R-:W-:Y:S02]  /*1a00*/  SHF.R.S32.HI R5, RZ, 0x1f, R3 ;  /* 0x0000001fff057819 */ /* 0x000fe40000011403 */
[----:B------:R-:W-:Y:S02]  /*1a10*/  LOP3.LUT R3, R3, 0xfffffffc, RZ, 0xc0, !PT ;  /* 0xfffffffc03037812 */ /* 0x000fe400078ec0ff */
[----:B------:R-:W-:-:S03]  /*1a20*/  LEA.HI R5, R5, R12, RZ, 0x3 ;  /* 0x0000000c05057211 */ /* 0x000fc600078f18ff */
[----:B------:R-:W-:Y:S01]  /*1a30*/  IMAD.IADD R20, R6, 0x1, -R3 ;  /* 0x0000000106147824 */ /* 0x000fe200078e0a03 */
[----:B------:R-:W-:-:S05]  /*1a40*/  LOP3.LUT R5, R5, 0xfffffff8, RZ, 0xc0, !PT ;  /* 0xfffffff805057812 */ /* 0x000fca00078ec0ff */
[----:B------:R-:W-:Y:S01]  /*1a50*/  IMAD.IADD R12, R12, 0x1, -R5 ;  /* 0x000000010c0c7824 */ /* 0x000fe200078e0a05 */
[----:B------:R-:W-:Y:S01]  /*1a60*/  LEA.HI R5, R7, R6, RZ, 0x5 ;  /* 0x0000000607057211 */ /* 0x000fe200078f28ff */
[----:B------:R-:W-:Y:S02]  /*1a70*/  IMAD.SHL.U32 R6, R14, 0x40, RZ ;  /* 0x000000400e067824 */ /* 0x000fe400078e00ff */
[----:B--2---:R-:W-:Y:S01]  /*1a80*/  IMAD.SHL.U32 R7, R15, 0x40, RZ ;  /* 0x000000400f077824 */ /* 0x004fe200078e00ff */
[----:B------:R-:W-:Y:S01]  /*1a90*/  SHF.R.S32.HI R13, RZ, 0x1f, R12 ;  /* 0x0000001fff0d7819 */ /* 0x000fe2000001140c */
[----:B------:R-:W-:Y:S01]  /*1aa0*/  IMAD.SHL.U32 R14, R20, 0x2, RZ ;  /* 0x00000002140e7824 */ /* 0x000fe200078e00ff */
[----:B-1----:R-:W-:Y:S02]  /*1ab0*/  ISETP.GE.AND P0, PT, R6, R9, PT ;  /* 0x000000090600720c */ /* 0x002fe40003f06270 */
[----:B------:R-:W-:Y:S02]  /*1ac0*/  SHF.R.S32.HI R5, RZ, 0x5, R5 ;  /* 0x00000005ff057819 */ /* 0x000fe40000011405 */
[----:B------:R-:W-:-:S02]  /*1ad0*/  ISETP.GE.OR P0, PT, R7, R8, P0 ;  /* 0x000000080700720c */ /* 0x000fc40000706670 */
[----:B------:R-:W-:Y:S01]  /*1ae0*/  SHF.R.S32.HI R3, RZ, 0x1f, R6 ;  /* 0x0000001fff037819 */ /* 0x000fe20000011406 */
[----:B------:R-:W-:-:S04]  /*1af0*/  IMAD.WIDE R56, R5, 0x10, R12 ;  /* 0x0000001005387825 */ /* 0x000fc800078e020c */
[----:B------:R-:W-:Y:S01]  /*1b00*/  IMAD.WIDE R56, R15, 0x40, R56 ;  /* 0x000000400f387825 */ /* 0x000fe200078e0238 */
[----:B------:R-:W-:-:S03]  /*1b10*/  SHF.R.S32.HI R15, RZ, 0x1f, R14 ;  /* 0x0000001fff0f7819 */ /* 0x000fc6000001140e */
[-C--:B----4-:R-:W-:Y:S02]  /*1b20*/  IMAD R17, R57, R10.reuse, RZ ;  /* 0x0000000a39117224 */ /* 0x090fe400078e02ff */
[----:B------:R-:W-:Y:S01]  /*1b30*/  IMAD.WIDE.U32 R18, R56, R10, R14 ;  /* 0x0000000a38127225 */ /* 0x000fe200078e000e */
[----:B------:R-:W-:Y:S06]  /*1b40*/  @P0 EXIT ;  /* 0x000000000000094d */ /* 0x000fec0003800000 */
[----:B------:R-:W-:Y:S01]  /*1b50*/  ULDC.64 UR6, c[0x0][0x288] ;  /* 0x0000a20000067ab9 */ /* 0x000fe20000000a00 */
[----:B------:R-:W-:Y:S01]  /*1b60*/  IMAD R17, R56, R11, R17 ;  /* 0x0000000b38117224 */ /* 0x000fe200078e0211 */
[----:B------:R-:W-:Y:S01]  /*1b70*/  ISETP.GE.AND P0, PT, R23, UR6, PT ;  /* 0x0000000617007c0c */ /* 0x000fe2000bf06270 */
[----:B------:R-:W-:Y:S01]  /*1b80*/  ULDC.64 UR4, c[0x0][0x5e0] ;  /* 0x0001780000047ab9 */ /* 0x000fe20000000a00 */
[----:B------:R-:W-:Y:S01]  /*1b90*/  IADD3 R18, P1, R6, R18, RZ ;  /* 0x0000001206127210 */ /* 0x000fe20007f3e0ff */
[----:B------:R-:W-:Y:S01]  /*1ba0*/  IMAD R21, R16, UR4, RZ ;  /* 0x0000000410157c24 */ /* 0x000fe2000f8e02ff */
[C---:B------:R-:W-:Y:S01]  /*1bb0*/  ISETP.GE.OR P0, PT, R4.reuse, UR7, P0 ;  /* 0x0000000704007c0c */ /* 0x040fe20008706670 */
[----:B------:R-:W-:Y:S01]  /*1bc0*/  IMAD R7, R5, -0x10, -R7 ;  /* 0xfffffff005077824 */ /* 0x000fe200078e0a07 */
[----:B------:R-:W-:Y:S01]  /*1bd0*/  IADD3.X R19, R3, R19, R17, P1, !PT ;  /* 0x0000001303137210 */ /* 0x000fe20000ffe411 */
[----:B------:R-:W-:Y:S01]  /*1be0*/  IMAD R21, R4, UR5, R21 ;  /* 0x0000000504157c24 */ /* 0x000fe2000f8e0215 */
[----:B------:R-:W-:Y:S01]  /*1bf0*/  SHF.R.S32.HI R17, RZ, 0x1f, R23 ;  /* 0x0000001fff117819 */ /* 0x000fe20000011417 */
[----:B------:R-:W-:-:S02]  /*1c00*/  IMAD R5, R20, -0x2, R9 ;  /* 0xfffffffe14057824 */ /* 0x000fc400078e0209 */
[----:B------:R-:W-:Y:S01]  /*1c10*/  IMAD.WIDE.U32 R18, R4, UR4, R18 ;  /* 0x0000000404127c25 */ /* 0x000fe2000f8e0012 */
[----:B------:R-:W-:-:S03]  /*1c20*/  ULDC.64 UR4, c[0x0][0x5d8] ;  /* 0x0001760000047ab9 */ /* 0x000fc60000000a00 */
[----:B------:R-:W-:Y:S02]  /*1c30*/  IMAD R20, R17, UR4, RZ ;  /* 0x0000000411147c24 */ /* 0x000fe4000f8e02ff */
[----:B------:R-:W-:Y:S01]  /*1c40*/  IMAD.IADD R59, R19, 0x1, R21 ;  /* 0x00000001133b7824 */ /* 0x000fe200078e0215 */
[----:B------:R-:W-:Y:S06]  /*1c50*/  @P0 EXIT ;  /* 0x000000000000094d */ /* 0x000fec0003800000 */
[----:B---3-5:R-:W-:Y:S01]  /*1c60*/  FSETP.NEU.AND P1, PT, R2, RZ, PT ;  /* 0x000000ff0200720b */ /* 0x028fe20003f2d000 */
[----:B------:R-:W-:Y:S01]  /*1c70*/  IMAD.MOV.U32 R58, RZ, RZ, R18 ;  /* 0x000000ffff3a7224 */ /* 0x000fe200078e0012 */
[----:B------:R-:W-:Y:S01]  /*1c80*/  IADD3 R7, R7, R8, -R12 ;  /* 0x0000000807077210 */ /* 0x000fe20007ffe80c */
[C---:B------:R-:W-:Y:S01]  /*1c90*/  IMAD R13, R23.reuse, UR5, R20 ;  /* 0x00000005170d7c24 */ /* 0x040fe2000f8e0214 */
[----:B------:R-:W-:Y:S01]  /*1ca0*/  SHF.L.U64.HI R8, R10, 0x3, R11 ;  /* 0x000000030a087819 */ /* 0x000fe2000001020b */
[----:B------:R-:W-:Y:S01]  /*1cb0*/  IMAD.WIDE.U32 R58, R23, UR4, R58 ;  /* 0x00000004173a7c25 */ /* 0x000fe2000f8e003a */
[----:B------:R-:W-:-:S03]  /*1cc0*/  ULDC.64 UR4, c[0x0][0x5b8] ;  /* 0x00016e0000047ab9 */ /* 0x000fc60000000a00 */
[----:B------:R-:W-:Y:S02]  /*1cd0*/  IMAD.IADD R5, R5, 0x1, -R6 ;  /* 0x0000000105057824 */ /* 0x000fe400078e0a06 */
[----:B------:R-:W-:Y:S02]  /*1ce0*/  IMAD R12, R17, UR4, RZ ;  /* 0x00000004110c7c24 */ /* 0x000fe4000f8e02ff */
[----:B------:R-:W-:Y:S01]  /*1cf0*/  IMAD.SHL.U32 R9, R10, 0x8, RZ ;  /* 0x000000080a097824 */ /* 0x000fe200078e00ff */
[----:B------:R-:W-:Y:S01]  /*1d00*/  ISETP.GT.AND P0, PT, R5, RZ, PT ;  /* 0x000000ff0500720c */ /* 0x000fe20003f04270 */
[----:B------:R-:W-:Y:S02]  /*1d10*/  IMAD R17, R23, UR5, R12 ;  /* 0x0000000517117c24 */ /* 0x000fe4000f8e020c */
[----:B------:R-:W-:Y:S01]  /*1d20*/  IMAD.IADD R13, R59, 0x1, R13 ;  /* 0x000000013b0d7824 */ /* 0x000fe200078e020d */
[----:B------:R-:W-:Y:S01]  /*1d30*/  ISETP.GT.AND P2, PT, R7, RZ, P0 ;  /* 0x000000ff0700720c */ /* 0x000fe20000744270 */
[----:B------:R-:W-:-:S12]  /*1d40*/  @!P1 BRA `(.L_x_28) ;  /* 0x0000001800189947 */ /* 0x000fd80003800000 */
[----:B------:R-:W-:Y:S01]  /*1d50*/  IADD3 R10, P1, R6, R14, RZ ;  /* 0x0000000e060a7210 */ /* 0x000fe20007f3e0ff */
[----:B------:R-:W-:Y:S01]  /*1d60*/  ULDC.64 UR6, c[0x0][0x5c0] ;  /* 0x0001700000067ab9 */ /* 0x000fe20000000a00 */
[----:B------:R-:W-:Y:S01]  /*1d70*/  ULDC.64 UR8, c[0x0][0x5b0] ;  /* 0x00016c0000087ab9 */ /* 0x000fe20000000a00 */
[----:B------:R-:W-:Y:S01]  /*1d80*/  IMAD R19, R16, UR6, RZ ;  /* 0x0000000610137c24 */ /* 0x000fe2000f8e02ff */
[----:B------:R-:W-:Y:S01]  /*1d90*/  ULDC.64 UR10, c[0x0][0x5a8] ;  /* 0x00016a00000a7ab9 */ /* 0x000fe20000000a00 */
[----:B------:R-:W-:Y:S02]  /*1da0*/  IMAD.X R11, R3, 0x1, R15, P1 ;  /* 0x00000001030b7824 */ /* 0x000fe400008e060f */
[C---:B------:R-:W-:Y:S02]  /*1db0*/  IMAD R60, R4.reuse, UR7, R19 ;  /* 0x00000007043c7c24 */ /* 0x040fe4000f8e0213 */
[----:B------:R-:W-:-:S04]  /*1dc0*/  IMAD.WIDE.U32 R10, R4, UR6, R10 ;  /* 0x00000006040a7c25 */ /* 0x000fc8000f8e000a */
[----:B------:R-:W-:Y:S02]  /*1dd0*/  IMAD.IADD R11, R11, 0x1, R60 ;  /* 0x000000010b0b7824 */ /* 0x000fe400078e023c */
[----:B------:R-:W-:Y:S02]  /*1de0*/  IMAD R61, R57, UR8, RZ ;  /* 0x00000008393d7c24 */ /* 0x000fe4000f8e02ff */
[----:B------:R-:W-:-:S04]  /*1df0*/  IMAD.WIDE.U32 R20, R23, UR4, R10 ;  /* 0x0000000417147c25 */ /* 0x000fc8000f8e000a */
[----:B------:R-:W-:Y:S02]  /*1e00*/  IMAD.IADD R19, R17, 0x1, R21 ;  /* 0x0000000111137824 */ /* 0x000fe400078e0215 */
[----:B------:R-:W-:Y:S02]  /*1e10*/  IMAD.MOV.U32 R18, RZ, RZ, R20 ;  /* 0x000000ffff127224 */ /* 0x000fe400078e0014 */
[C---:B------:R-:W-:Y:S02]  /*1e20*/  IMAD R61, R56.reuse, UR9, R61 ;  /* 0x00000009383d7c24 */ /* 0x040fe4000f8e023d */
[----:B------:R-:W-:-:S04]  /*1e30*/  IMAD.WIDE.U32 R10, R56, UR8, R18 ;  /* 0x00000008380a7c25 */ /* 0x000fc8000f8e0012 */
[----:B------:R-:W-:Y:S01]  /*1e40*/  IMAD.IADD R11, R11, 0x1, R61 ;  /* 0x000000010b0b7824 */ /* 0x000fe200078e023d */
[----:B------:R-:W-:-:S04]  /*1e50*/  LEA R62, P1, R10, UR10, 0x1 ;  /* 0x0000000a0a3e7c11 */ /* 0x000fc8000f8208ff */
[----:B------:R-:W-:-:S05]  /*1e60*/  LEA.HI.X R63, R10, UR11, R11, 0x1, P1 ;  /* 0x0000000b0a3f7c11 */ /* 0x000fca00088f0c0b */
[----:B------:R0:W2:Y:S01]  /*1e70*/  @P2 LDG.E.LTC128B.U16 R59, desc[UR12][R62.64] ;  /* 0x0000000c3e3b2981 */ /* 0x0000a2000c1e1520 */
[----:B------:R-:W-:Y:S01]  /*1e80*/  IMAD.WIDE.U32 R22, R23, UR4, RZ ;  /* 0x0000000417167c25 */ /* 0x000fe2000f8e00ff */
[----:B------:R-:W-:Y:S01]  /*1e90*/  ULDC.64 UR4, c[0x0][0x5c8] ;  /* 0x0001720000047ab9 */ /* 0x000fe20000000a00 */
[----:B------:R-:W-:Y:S01]  /*1ea0*/  ISETP.GT.AND P1, PT, R5, 0x1, PT ;  /* 0x000000010500780c */ /* 0x000fe20003f24270 */
[----:B------:R-:W-:Y:S01]  /*1eb0*/  BSSY B0, `(.L_x_29) ;  /* 0x0000016000007945 */ /* 0x000fe20003800000 */
[----:B------:R-:W-:Y:S02]  /*1ec0*/  IMAD.IADD R17, R23, 0x1, R17 ;  /* 0x0000000117117824 */ /* 0x000fe400078e0211 */
[----:B------:R-:W-:-:S04]  /*1ed0*/  IMAD.MOV.U32 R16, RZ, RZ, R22 ;  /* 0x000000ffff107224 */ /* 0x000fc800078e0016 */
[----:B------:R-:W-:-:S04]  /*1ee0*/  IMAD.WIDE.U32 R10, R56, UR8, R16 ;  /* 0x00000008380a7c25 */ /* 0x000fc8000f8e0010 */
[----:B------:R-:W-:Y:S02]  /*1ef0*/  IMAD.IADD R11, R61, 0x1, R11 ;  /* 0x000000013d0b7824 */ /* 0x000fe400078e020b */
[----:B------:R-:W-:-:S04]  /*1f00*/  IMAD.WIDE.U32 R10, R4, UR6, R10 ;  /* 0x00000006040a7c25 */ /* 0x000fc8000f8e000a */
[----:B------:R-:W-:Y:S01]  /*1f10*/  IMAD.IADD R11, R60, 0x1, R11 ;  /* 0x000000013c0b7824 */ /* 0x000fe200078e020b */
[----:B0-----:R-:W-:Y:S02]  /*1f20*/  IADD3 R62, P4, P5, R6, R10, R14 ;  /* 0x0000000a063e7210 */ /* 0x001fe40007d9e00e */
[C---:B------:R-:W-:Y:S02]  /*1f30*/  LEA R10, P3, R58.reuse, UR4, 0x1 ;  /* 0x000000043a0a7c11 */ /* 0x040fe4000f8608ff */
[----:B------:R-:W-:Y:S02]  /*1f40*/  IADD3.X R63, R3, R11, R15, P4, P5 ;  /* 0x0000000b033f7210 */ /* 0x000fe400027ea40f */
[----:B------:R-:W-:Y:S02]  /*1f50*/  LEA.HI.X R11, R58, UR5, R13, 0x1, P3 ;  /* 0x000000053a0b7c11 */ /* 0x000fe400098f0c0d */
[----:B------:R-:W-:Y:S02]  /*1f60*/  ISETP.GT.AND P3, PT, R7, RZ, P1 ;  /* 0x000000ff0700720c */ /* 0x000fe40000f64270 */
[----:B------:R-:W-:-:S04]  /*1f70*/  LEA R12, P4, R62, UR10, 0x1 ;  /* 0x0000000a3e0c7c11 */ /* 0x000fc8000f8808ff */
[----:B------:R-:W-:Y:S01]  /*1f80*/  LEA.HI.X R13, R62, UR11, R63, 0x1, P4 ;  /* 0x0000000b3e0d7c11 */ /* 0x000fe2000a0f0c3f */
[----:B--2---:R-:W-:-:S05]  /*1f90*/  HADD2.F32 R65, -RZ, R59.H0_H0 ;  /* 0x2000003bff417230 */ /* 0x004fca0000004100 */
[----:B------:R-:W-:-:S04]  /*1fa0*/  FMUL R65, R65, R2 ;  /* 0x0000000241417220 */ /* 0x000fc80000400000 */
[----:B------:R-:W-:Y:S01]  /*1fb0*/  FFMA R65, R24, R0, R65 ;  /* 0x0000000018417223 */ /* 0x000fe20000000041 */
[----:B------:R-:W-:-:S04]  /*1fc0*/  PRMT R24, R59, 0x7610, R24 ;  /* 0x000076103b187816 */ /* 0x000fc80000000018 */
[----:B------:R-:W-:-:S05]  /*1fd0*/  F2FP.F16.F32.PACK_AB R65, RZ, R65 ;  /* 0x00000041ff41723e */ /* 0x000fca00000000ff */
[----:B------:R0:W-:Y:S01]  /*1fe0*/  @P2 STG.E.U16 desc[UR12][R10.64], R65 ;  /* 0x000000410a002986 */ /* 0x0001e2000c10150c */
[----:B------:R-:W-:Y:S05]  /*1ff0*/  @!P3 BRA `(.L_x_30) ;  /* 0x000000000004b947 */ /* 0x000fea0003800000 */
[----:B------:R1:W5:Y:S02]  /*2000*/  LDG.E.LTC128B.U16 R24, desc[UR12][R12.64+0x2] ;  /* 0x0000020c0c187981 */ /* 0x000364000c1e1520 */
.L_x_30:
[----:B------:R-:W-:Y:S05]  /*2010*/  BSYNC B0 ;  /* 0x0000000000007941 */ /* 0x000fea0003800000 */
.L_x_29:
[----:B------:R-:W-:Y:S01]  /*2020*/  USHF.L.U32 UR5, UR8, 0x3, URZ ;  /* 0x0000000308057899 */ /* 0x000fe2000800063f */
[----:B-----5:R-:W-:Y:S01]  /*2030*/  HADD2.F32 R21, -RZ, R24.H0_H0 ;  /* 0x20000018ff157230 */ /* 0x020fe20000004100 */
[----:B------:R-:W-:Y:S01]  /*2040*/  USHF.L.U64.HI UR4, UR8, 0x3, UR9 ;  /* 0x0000000308047899 */ /* 0x000fe20008010209 */
[----:B------:R-:W-:-:S03]  /*2050*/  ISETP.GT.AND P0, PT, R7, 0x8, P0 ;  /* 0x000000080700780c */ /* 0x000fc60000704270 */
[----:B------:R-:W-:Y:S02]  /*2060*/  IMAD.U32 R58, RZ, RZ, UR5 ;  /* 0x00000005ff3a7e24 */ /* 0x000fe4000f8e00ff */
[----:B------:R-:W-:Y:S01]  /*2070*/  FMUL R16, R21, R2 ;  /* 0x0000000215107220 */ /* 0x000fe20000400000 */
[----:B------:R-:W-:-:S03]  /*2080*/  IMAD.U32 R59, RZ, RZ, UR4 ;  /* 0x00000004ff3b7e24 */ /* 0x000fc6000f8e00ff */
[----:B------:R-:W-:Y:S01]  /*2090*/  FFMA R16, R25, R0, R16 ;  /* 0x0000000019107223 */ /* 0x000fe20000000010 */
[----:B------:R-:W-:-:S04]  /*20a0*/  IMAD.WIDE.U32 R58, R56, UR8, R58 ;  /* 0x00000008383a7c25 */ /* 0x000fc8000f8e003a */
[----:B------:R-:W-:Y:S01]  /*20b0*/  IMAD.IADD R61, R61, 0x1, R59 ;  /* 0x000000013d3d7824 */ /* 0x000fe200078e023b */
[----:B------:R-:W-:Y:S02]  /*20c0*/  IADD3 R20, P2, R20, R58, RZ ;  /* 0x0000003a14147210 */ /* 0x000fe40007f5e0ff */
[----:B------:R-:W-:-:S03]  /*20d0*/  F2FP.F16.F32.PACK_AB R16, RZ, R16 ;  /* 0x00000010ff10723e */ /* 0x000fc600000000ff */
[----:B------:R-:W-:Y:S01]  /*20e0*/  IMAD.X R19, R61, 0x1, R19, P2 ;  /* 0x000000013d137824 */ /* 0x000fe200010e0613 */
[----:B------:R-:W-:Y:S02]  /*20f0*/  LEA R18, P2, R20, UR10, 0x1 ;  /* 0x0000000a14127c11 */ /* 0x000fe4000f8408ff */
[----:B------:R-:W-:Y:S02]  /*2100*/  PRMT R23, R16, 0x7610, R23 ;  /* 0x0000761010177816 */ /* 0x000fe40000000017 */
[----:B------:R-:W-:Y:S02]  /*2110*/  PRMT R16, R24, 0x7610, R16 ;  /* 0x0000761018107816 */ /* 0x000fe40000000010 */
[----:B------:R-:W-:Y:S01]  /*2120*/  LEA.HI.X R19, R20, UR11, R19, 0x1, P2 ;  /* 0x0000000b14137c11 */ /* 0x000fe200090f0c13 */
[----:B------:R2:W-:Y:S04]  /*2130*/  @P3 STG.E.U16 desc[UR12][R10.64+0x2], R23 ;  /* 0x000002170a003986 */ /* 0x0005e8000c10150c */
[----:B------:R-:W3:Y:S01]  /*2140*/  @P0 LDG.E.LTC128B.U16 R16, desc[UR12][R18.64] ;  /* 0x0000000c12100981 */ /* 0x000ee2000c1e1520 */
[----:B------:R-:W-:Y:S01]  /*2150*/  IADD3 R20, P2, R22, R58, RZ ;  /* 0x0000003a16147210 */ /* 0x000fe20007f5e0ff */
[----:B------:R-:W-:Y:S01]  /*2160*/  BSSY B0, `(.L_x_31) ;  /* 0x0000013000007945 */ /* 0x000fe20003800000 */
[----:B------:R-:W-:-:S03]  /*2170*/  ISETP.GT.AND P1, PT, R7, 0x8, P1 ;  /* 0x000000080700780c */ /* 0x000fc60000f24270 */
[----:B------:R-:W-:Y:S02]  /*2180*/  IMAD.X R21, R61, 0x1, R17, P2 ;  /* 0x000000013d157824 */ /* 0x000fe400010e0611 */
[----:B------:R-:W-:-:S03]  /*2190*/  IMAD.WIDE.U32 R20, R4, UR6, R20 ;  /* 0x0000000604147c25 */ /* 0x000fc6000f8e0014 */
[----:B------:R-:W-:Y:S01]  /*21a0*/  IADD3 R6, P2, P3, R6, R20, R14 ;  /* 0x0000001406067210 */ /* 0x000fe20007b5e00e */
[----:B------:R-:W-:Y:S01]  /*21b0*/  IMAD.IADD R14, R60, 0x1, R21 ;  /* 0x000000013c0e7824 */ /* 0x000fe200078e0215 */
[----:B------:R-:W-:-:S04]  /*21c0*/  SHF.L.U64.HI R21, R9, 0x1, R8 ;  /* 0x0000000109157819 */ /* 0x000fc80000010208 */
[----:B------:R-:W-:Y:S02]  /*21d0*/  IADD3.X R3, R3, R14, R15, P2, P3 ;  /* 0x0000000e03037210 */ /* 0x000fe400017e640f */
[----:B------:R-:W-:Y:S02]  /*21e0*/  LEA R14, P2, R9, R10, 0x1 ;  /* 0x0000000a090e7211 */ /* 0x000fe400078408ff */
[----:B------:R-:W-:-:S03]  /*21f0*/  LEA R8, P3, R6, UR10, 0x1 ;  /* 0x0000000a06087c11 */ /* 0x000fc6000f8608ff */
[----:B------:R-:W-:Y:S01]  /*2200*/  IMAD.X R15, R21, 0x1, R11, P2 ;  /* 0x00000001150f7824 */ /* 0x000fe200010e060b */
[----:B------:R-:W-:Y:S01]  /*2210*/  LEA.HI.X R9, R6, UR11, R3, 0x1, P3 ;  /* 0x0000000b06097c11 */ /* 0x000fe200098f0c03 */
[----:B---3--:R-:W-:-:S05]  /*2220*/  HADD2.F32 R17, -RZ, R16.H0_H0 ;  /* 0x20000010ff117230 */ /* 0x008fca0000004100 */
[----:B------:R-:W-:-:S04]  /*2230*/  FMUL R17, R17, R2 ;  /* 0x0000000211117220 */ /* 0x000fc80000400000 */
[----:B------:R-:W-:-:S05]  /*2240*/  FFMA R17, R26, R0, R17 ;  /* 0x000000001a117223 */ /* 0x000fca0000000011 */
[----:B------:R-:W-:-:S05]  /*2250*/  F2FP.F16.F32.PACK_AB R17, RZ, R17 ;  /* 0x00000011ff11723e */ /* 0x000fca00000000ff */
[----:B------:R2:W-:Y:S01]  /*2260*/  @P0 STG.E.U16 desc[UR12][R14.64], R17 ;  /* 0x000000110e000986 */ /* 0x0005e2000c10150c */
[----:B------:R-:W-:Y:S05]  /*2270*/  @!P1 BRA `(.L_x_32) ;  /* 0x0000000000049947 */ /* 0x000fea0003800000 */
[----:B------:R3:W5:Y:S02]  /*2280*/  LDG.E.LTC128B.U16 R16, desc[UR12][R8.64+0x2] ;  /* 0x0000020c08107981 */ /* 0x000764000c1e1520 */
.L_x_32:
[----:B------:R-:W-:Y:S05]  /*2290*/  BSYNC B0 ;  /* 0x0000000000007941 */ /* 0x000fea0003800000 */
.L_x_31:
[----:B-----5:R-:W-:Y:S01]  /*22a0*/  HADD2.F32 R3, -RZ, R16.H0_H0 ;  /* 0x20000010ff037230 */ /* 0x020fe20000004100 */
[----:B------:R-:W-:Y:S01]  /*22b0*/  ISETP.GT.AND P0, PT, R5, 0x8, PT ;  /* 0x000000080500780c */ /* 0x000fe20003f04270 */
[----:B------:R-:W-:Y:S03]  /*22c0*/  BSSY B0, `(.L_x_33) ;  /* 0x0000008000007945 */ /* 0x000fe60003800000 */
[----:B------:R-:W-:Y:S01]  /*22d0*/  FMUL R4, R3, R2 ;  /* 0x0000000203047220 */ /* 0x000fe20000400000 */
[----:B------:R-:W-:-:S03]  /*22e0*/  ISETP.GT.AND P2, PT, R7, RZ, P0 ;  /* 0x000000ff0700720c */ /* 0x000fc60000744270 */
[----:B------:R-:W-:-:S05]  /*22f0*/  FFMA R4, R27, R0, R4 ;  /* 0x000000001b047223 */ /* 0x000fca0000000004 */
[----:B------:R-:W-:-:S05]  /*2300*/  F2FP.F16.F32.PACK_AB R4, RZ, R4 ;  /* 0x00000004ff04723e */ /* 0x000fca00000000ff */
[----:B------:R4:W-:Y:S01]  /*2310*/  @P1 STG.E.U16 desc[UR12][R14.64+0x2], R4 ;  /* 0x000002040e001986 */ /* 0x0009e2000c10150c */
[----:B------:R-:W-:Y:S05]  /*2320*/  @!P2 BRA `(.L_x_34) ;  /* 0x000000000004a947 */ /* 0x000fea0003800000 */
[----:B------:R0:W5:Y:S02]  /*2330*/  LDG.E.LTC128B.U16 R16, desc[UR12][R12.64+0x10] ;  /* 0x0000100c0c107981 */ /* 0x000164000c1e1520 */
.L_x_34:
[----:B------:R-:W-:Y:S05]  /*2340*/  BSYNC B0 ;  /* 0x0000000000007941 */ /* 0x000fea0003800000 */
.L_x_33:
        /* <DEDUP_REMOVED lines=10> */
.L_x_36:
[----:B------:R-:W-:Y:S05]  /*23f0*/  BSYNC B0 ;  /* 0x0000000000007941 */ /* 0x000fea0003800000 */
.L_x_35:
[----:B0----5:R-:W-:Y:S01]  /*2400*/  HADD2.F32 R3, -RZ, R16.H0_H0 ;  /* 0x20000010ff037230 */ /* 0x021fe20000004100 */
[----:B------:R-:W-:Y:S01]  /*2410*/  ISETP.GT.AND P0, PT, R7, 0x8, P0 ;  /* 0x000000080700780c */ /* 0x000fe20000704270 */
[----:B------:R-:W-:Y:S03]  /*2420*/  BSSY B0, `(.L_x_37) ;  /* 0x0000007000007945 */ /* 0x000fe60003800000 */
[----:B----4-:R-:W-:-:S04]  /*2430*/  FMUL R4, R3, R2 ;  /* 0x0000000203047220 */ /* 0x010fc80000400000 */
[----:B------:R-:W-:-:S05]  /*2440*/  FFMA R4, R29, R0, R4 ;  /* 0x000000001d047223 */ /* 0x000fca0000000004 */
[----:B------:R-:W-:-:S05]  /*2450*/  F2FP.F16.F32.PACK_AB R4, RZ, R4 ;  /* 0x00000004ff04723e */ /* 0x000fca00000000ff */
[----:B------:R0:W-:Y:S01]  /*2460*/  @P3 STG.E.U16 desc[UR12][R10.64+0x12], R4 ;  /* 0x000012040a003986 */ /* 0x0001e2000c10150c */
[----:B------:R-:W-:Y:S05]  /*2470*/  @!P0 BRA `(.L_x_38) ;  /* 0x0000000000048947 */ /* 0x000fea0003800000 */
[----:B------:R4:W5:Y:S02]  /*2480*/  LDG.E.LTC128B.U16 R16, desc[UR12][R8.64+0x10] ;  /* 0x0000100c08107981 */ /* 0x000964000c1e1520 */
.L_x_38:
[----:B------:R-:W-:Y:S05]  /*2490*/  BSYNC B0 ;  /* 0x0000000000007941 */ /* 0x000fea0003800000 */
.L_x_37:
[----:B-----5:R-:W-:Y:S01]  /*24a0*/  HADD2.F32 R3, -RZ, R16.H0_H0 ;  /* 0x20000010ff037230 */ /* 0x020fe20000004100 */
[----:B------:R-:W-:Y:S01]  /*24b0*/  ISETP.GT.AND P1, PT, R7, 0x8, P1 ;  /* 0x000000080700780c */ /* 0x000fe20000f24270 */
[----:B------:R-:W-:Y:S03]  /*24c0*/  BSSY B0, `(.L_x_39) ;  /* 0x0000007000007945 */ /* 0x000fe60003800000 */
[----:B------:R-:W-:-:S04]  /*24d0*/  FMUL R3, R3, R2 ;  /* 0x0000000203037220 */ /* 0x000fc80000400000 */
[----:B------:R-:W-:-:S05]  /*24e0*/  FFMA R3, R30, R0, R3 ;  /* 0x000000001e037223 */ /* 0x000fca0000000003 */
[----:B------:R-:W-:-:S05]  /*24f0*/  F2FP.F16.F32.PACK_AB R3, RZ, R3 ;  /* 0x00000003ff03723e */ /* 0x000fca00000000ff */
[----:B------:R0:W-:Y:S01]  /*2500*/  @P0 STG.E.U16 desc[UR12][R14.64+0x10], R3 ;  /* 0x000010030e000986 */ /* 0x0001e2000c10150c */
[----:B------:R-:W-:Y:S05]  /*2510*/  @!P1 BRA `(.L_x_40) ;  /* 0x0000000000049947 */ /* 0x000fea0003800000 */
[----:B------:R0:W5:Y:S02]  /*2520*/  LDG.E.LTC128B.U16 R16, desc[UR12][R8.64+0x12] ;  /* 0x0000120c08107981 */ /* 0x000164000c1e1520 */
.L_x_40:
[----:B------:R-:W-:Y:S05]  /*2530*/  BSYNC B0 ;  /* 0x0000000000007941 */ /* 0x000fea0003800000 */
.L_x_39:
[----:B0----5:R-:W-:Y:S01]  /*2540*/  HADD2.F32 R3, -RZ, R16.H0_H0 ;  /* 0x20000010ff037230 */ /* 0x021fe20000004100 */
        /* <DEDUP_REMOVED lines=9> */
.L_x_42:
[----:B------:R-:W-:Y:S05]  /*25e0*/  BSYNC B0 ;  /* 0x0000000000007941 */ /* 0x000fea0003800000 */
.L_x_41:
        /* <DEDUP_REMOVED lines=10> */
.L_x_44:
[----:B------:R-:W-:Y:S05]  /*2690*/  BSYNC B0 ;  /* 0x0000000000007941 */ /* 0x000fea0003800000 */
.L_x_43:
[----:B0----5:R-:W-:Y:S01]  /*26a0*/  HADD2.F32 R3, -RZ, R16.H0_H0 ;  /* 0x20000010ff037230 */ /* 0x021fe20000004100 */
        /* <DEDUP_REMOVED lines=8> */
.L_x_46:
[----:B------:R-:W-:Y:S05]  /*2730*/  BSYNC B0 ;  /* 0x0000000000007941 */ /* 0x000fea0003800000 */
.L_x_45:
        /* <DEDUP_REMOVED lines=9> */
.L_x_48:
[----:B------:R-:W-:Y:S05]  /*27d0*/  BSYNC B0 ;  /* 0x0000000000007941 */ /* 0x000fea0003800000 */
.L_x_47:
        /* <DEDUP_REMOVED lines=10> */
.L_x_50:
[----:B------:R-:W-:Y:S05]  /*2880*/  BSYNC B0 ;  /* 0x0000000000007941 */ /* 0x000fea0003800000 */
.L_x_49:
        /* <DEDUP_REMOVED lines=10> */
.L_x_52:
[----:B------:R-:W-:Y:S05]  /*2930*/  BSYNC B0 ;  /* 0x0000000000007941 */ /* 0x000fea0003800000 */
.L_x_51:
        /* <DEDUP_REMOVED lines=9> */
.L_x_54:
[----:B------:R-:W-:Y:S05]  /*29d0*/  BSYNC B0 ;  /* 0x0000000000007941 */ /* 0x000fea0003800000 */
.L_x_53:
        /* <DEDUP_REMOVED lines=9> */
.L_x_56:
[----:B------:R-:W-:Y:S05]  /*2a70*/  BSYNC B0 ;  /* 0x0000000000007941 */ /* 0x000fea0003800000 */
.L_x_55:
        /* <DEDUP_REMOVED lines=10> */
.L_x_58:
[----:B------:R-:W-:Y:S05]  /*2b20*/  BSYNC B0 ;  /* 0x0000000000007941 */ /* 0x000fea0003800000 */
.L_x_57:
        /* <DEDUP_REMOVED lines=10> */
.L_x_60:
[----:B------:R-:W-:Y:S05]  /*2bd0*/  BSYNC B0 ;  /* 0x0000000000007941 */ /* 0x000fea0003800000 */
.L_x_59:
        /* <DEDUP_REMOVED lines=9> */
.L_x_62:
[----:B------:R-:W-:Y:S05]  /*2c70*/  BSYNC B0 ;  /* 0x0000000000007941 */ /* 0x000fea0003800000 */
.L_x_61:
        /* <DEDUP_REMOVED lines=9> */
.L_x_64:
[----:B------:R-:W-:Y:S05]  /*2d10*/  BSYNC B0 ;  /* 0x0000000000007941 */ /* 0x000fea0003800000 */
.L_x_63:
        /* <DEDUP_REMOVED lines=10> */
.L_x_66:
[----:B------:R-:W-:Y:S05]  /*2dc0*/  BSYNC B0 ;  /* 0x0000000000007941 */ /* 0x000fea0003800000 */
.L_x_65:
        /* <DEDUP_REMOVED lines=10> */
.L_x_68:
[----:B------:R-:W-:Y:S05]  /*2e70*/  BSYNC B0 ;  /* 0x0000000000007941 */ /* 0x000fea0003800000 */
.L_x_67:
        /* <DEDUP_REMOVED lines=9> */
.L_x_70:
[----:B------:R-:W-:Y:S05]  /*2f10*/  BSYNC B0 ;  /* 0x0000000000007941 */ /* 0x000fea0003800000 */
.L_x_69:
        /* <DEDUP_REMOVED lines=9> */
.L_x_72:
[----:B------:R-:W-:Y:S05]  /*2fb0*/  BSYNC B0 ;  /* 0x0000000000007941 */ /* 0x000fea0003800000 */
.L_x_71:
        /* <DEDUP_REMOVED lines=10> */
.L_x_74:
[----:B------:R-:W-:Y:S05]  /*3060*/  BSYNC B0 ;  /* 0x0000000000007941 */ /* 0x000fea0003800000 */
.L_x_73:
        /* <DEDUP_REMOVED lines=10> */
.L_x_76:
[----:B------:R-:W-:Y:S05]  /*3110*/  BSYNC B0 ;  /* 0x0000000000007941 */ /* 0x000fea0003800000 */
.L_x_75:
        /* <DEDUP_REMOVED lines=9> */
.L_x_78:
[----:B------:R-:W-:Y:S05]  /*31b0*/  BSYNC B0 ;  /* 0x0000000000007941 */ /* 0x000fea0003800000 */
.L_x_77:
        /* <DEDUP_REMOVED lines=9> */
.L_x_80:
[----:B------:R-:W-:Y:S05]  /*3250*/  BSYNC B0 ;  /* 0x0000000000007941 */ /* 0x000fea0003800000 */
.L_x_79:
        /* <DEDUP_REMOVED lines=10> */
.L_x_82:
[----:B------:R-:W-:Y:S05]  /*3300*/  BSYNC B0 ;  /* 0x0000000000007941 */ /* 0x000fea0003800000 */
.L_x_81:
[----:B-----5:R-:W-:Y:S01]  /*3310*/  HADD2.F32 R3, -RZ, R16.H0_H0 ;  /* 0x20000010ff037230 */ /* 0x020fe20000004100 */
[----:B------:R-:W-:Y:S01]  /*3320*/  ISETP.GT.AND P1, PT, R5, 0x39, PT ;  /* 0x000000390500780c */ /* 0x000fe20003f24270 */
[----:B0-----:R-:W-:Y:S01]  /*3330*/  @P2 IMAD.MOV.U32 R4, RZ, RZ, R10 ;  /* 0x000000ffff042224 */ /* 0x001fe200078e000a */
[----:B------:R-:W-:Y:S01]  /*3340*/  BSSY B0, `(.L_x_83) ;  /* 0x0000009000007945 */ /* 0x000fe20003800000 */
[----:B------:R-:W-:Y:S02]  /*3350*/  @P2 IMAD.MOV.U32 R5, RZ, RZ, R11 ;  /* 0x000000ffff052224 */ /* 0x000fe400078e000b */
[----:B------:R-:W-:Y:S01]  /*3360*/  FMUL R3, R3, R2 ;  /* 0x0000000203037220 */ /* 0x000fe20000400000 */
[----:B------:R-:W-:-:S03]  /*3370*/  ISETP.GT.AND P3, PT, R7, RZ, P1 ;  /* 0x000000ff0700720c */ /* 0x000fc60000f64270 */
[----:B------:R-:W-:-:S05]  /*3380*/  FFMA R3, R52, R0, R3 ;  /* 0x0000000034037223 */ /* 0x000fca0000000003 */
[----:B------:R-:W-:-:S05]  /*3390*/  F2FP.F16.F32.PACK_AB R3, RZ, R3 ;  /* 0x00000003ff03723e */ /* 0x000fca00000000ff */
[----:B------:R0:W-:Y:S01]  /*33a0*/  @P2 STG.E.U16 desc[UR12][R4.64+0x70], R3 ;  /* 0x0000700304002986 */ /* 0x0001e2000c10150c */
[----:B------:R-:W-:Y:S05]  /*33b0*/  @!P3 BRA `(.L_x_84) ;  /* 0x000000000004b947 */ /* 0x000fea0003800000 */
[----:B------:R0:W5:Y:S02]  /*33c0*/  LDG.E.LTC128B.U16 R16, desc[UR12][R12.64+0x72] ;  /* 0x0000720c0c107981 */ /* 0x000164000c1e1520 */
.L_x_84:
[----:B------:R-:W-:Y:S05]  /*33d0*/  BSYNC B0 ;  /* 0x0000000000007941 */ /* 0x000fea0003800000 */
.L_x_83:
        /* <DEDUP_REMOVED lines=9> */
.L_x_86:
[----:B------:R-:W-:Y:S05]  /*3470*/  BSYNC B0 ;  /* 0x0000000000007941 */ /* 0x000fea0003800000 */
.L_x_85:
[----:B-----5:R-:W-:Y:S01]  /*3480*/  HADD2.F32 R3, -RZ, R16.H0_H0 ;  /* 0x20000010ff037230 */ /* 0x020fe20000004100 */
[----:B------:R-:W-:Y:S01]  /*3490*/  ISETP.GT.AND P1, PT, R7, 0x8, P1 ;  /* 0x000000080700780c */ /* 0x000fe20000f24270 */
[----:B0-----:R-:W-:Y:S01]  /*34a0*/  @P0 IMAD.MOV.U32 R4, RZ, RZ, R14 ;  /* 0x000000ffff040224 */ /* 0x001fe200078e000e */
[----:B------:R-:W-:Y:S01]  /*34b0*/  BSSY B0, `(.L_x_87) ;  /* 0x0000008000007945 */ /* 0x000fe20003800000 */
[----:B------:R-:W-:Y:S02]  /*34c0*/  @P0 IMAD.MOV.U32 R5, RZ, RZ, R15 ;  /* 0x000000ffff050224 */ /* 0x000fe400078e000f */
[----:B------:R-:W-:-:S04]  /*34d0*/  FMUL R3, R3, R2 ;  /* 0x0000000203037220 */ /* 0x000fc80000400000 */
[----:B------:R-:W-:-:S05]  /*34e0*/  FFMA R3, R54, R0, R3 ;  /* 0x0000000036037223 */ /* 0x000fca0000000003 */
[----:B------:R-:W-:-:S05]  /*34f0*/  F2FP.F16.F32.PACK_AB R3, RZ, R3 ;  /* 0x00000003ff03723e */ /* 0x000fca00000000ff */
[----:B------:R0:W-:Y:S01]  /*3500*/  @P0 STG.E.U16 desc[UR12][R4.64+0x70], R3 ;  /* 0x0000700304000986 */ /* 0x0001e2000c10150c */
[----:B------:R-:W-:Y:S05]  /*3510*/  @!P1 BRA `(.L_x_88) ;  /* 0x0000000000049947 */ /* 0x000fea0003800000 */
[----:B------:R0:W5:Y:S02]  /*3520*/  LDG.E.LTC128B.U16 R16, desc[UR12][R8.64+0x72] ;  /* 0x0000720c08107981 */ /* 0x000164000c1e1520 */
.L_x_88:
[----:B------:R-:W-:Y:S05]  /*3530*/  BSYNC B0 ;  /* 0x0000000000007941 */ /* 0x000fea0003800000 */
.L_x_87:
[----:B0----5:R-:W-:-:S05]  /*3540*/  HADD2.F32 R3, -RZ, R16.H0_H0 ;  /* 0x20000010ff037230 */ /* 0x021fca0000004100 */
[----:B------:R-:W-:-:S04]  /*3550*/  FMUL R2, R3, R2 ;  /* 0x0000000203027220 */ /* 0x000fc80000400000 */
[----:B------:R-:W-:Y:S01]  /*3560*/  FFMA R2, R55, R0, R2 ;  /* 0x0000000037027223 */ /* 0x000fe20000000002 */
[----:B------:R-:W-:Y:S06]  /*3570*/  @!P1 EXIT ;  /* 0x000000000000994d */ /* 0x000fec0003800000 */
[----:B------:R-:W-:-:S05]  /*3580*/  F2FP.F16.F32.PACK_AB R2, RZ, R2 ;  /* 0x00000002ff02723e */ /* 0x000fca00000000ff */
[----:B------:R-:W-:Y:S01]  /*3590*/  STG.E.U16 desc[UR12][R14.64+0x72], R2 ;  /* 0x000072020e007986 */ /* 0x000fe2000c10150c */
[----:B------:R-:W-:Y:S05]  /*35a0*/  EXIT ;  /* 0x000000000000794d */ /* 0x000fea0003800000 */
.L_x_28:
[----:B------:R-:W-:Y:S01]  /*35b0*/  ISETP.GT.AND P3, PT, R5, 0x1, PT ;  /* 0x000000010500780c */ /* 0x000fe20003f64270 */
[----:B------:R-:W-:Y:S01]  /*35c0*/  ULDC.64 UR4, c[0x0][0x5c8] ;  /* 0x0001720000047ab9 */ /* 0x000fe20000000a00 */
[-C--:B------:R-:W-:Y:S01]  /*35d0*/  FMUL R24, R24, R0.reuse ;  /* 0x0000000018187220 */ /* 0x080fe20000400000 */
[-C--:B------:R-:W-:Y:S01]  /*35e0*/  FMUL R25, R25, R0.reuse ;  /* 0x0000000019197220 */ /* 0x080fe20000400000 */
[----:B------:R-:W-:Y:S01]  /*35f0*/  ISETP.GT.AND P1, PT, R7, RZ, P3 ;  /* 0x000000ff0700720c */ /* 0x000fe20001f24270 */
[-C--:B------:R-:W-:Y:S01]  /*3600*/  FMUL R26, R26, R0.reuse ;  /* 0x000000001a1a7220 */ /* 0x080fe20000400000 */
[----:B------:R-:W-:Y:S01]  /*3610*/  LEA R2, P4, R58, UR4, 0x1 ;  /* 0x000000043a027c11 */ /* 0x000fe2000f8808ff */
[----:B------:R-:W-:Y:S01]  /*3620*/  FMUL R27, R27, R0 ;  /* 0x000000001b1b7220 */ /* 0x000fe20000400000 */
[----:B------:R-:W-:Y:S01]  /*3630*/  F2FP.F16.F32.PACK_AB R24, RZ, R24 ;  /* 0x00000018ff18723e */ /* 0x000fe200000000ff */
[-C--:B------:R-:W-:Y:S01]  /*3640*/  FMUL R28, R28, R0.reuse ;  /* 0x000000001c1c7220 */ /* 0x080fe20000400000 */
[----:B------:R-:W-:Y:S01]  /*3650*/  LEA.HI.X R3, R58, UR5, R13, 0x1, P4 ;  /* 0x000000053a037c11 */ /* 0x000fe2000a0f0c0d */
[-C--:B------:R-:W-:Y:S01]  /*3660*/  FMUL R29, R29, R0.reuse ;  /* 0x000000001d1d7220 */ /* 0x080fe20000400000 */
[----:B------:R-:W-:Y:S01]  /*3670*/  F2FP.F16.F32.PACK_AB R25, RZ, R25 ;  /* 0x00000019ff19723e */ /* 0x000fe200000000ff */
[-C--:B------:R-:W-:Y:S01]  /*3680*/  FMUL R30, R30, R0.reuse ;  /* 0x000000001e1e7220 */ /* 0x080fe20000400000 */
[----:B------:R-:W-:Y:S01]  /*3690*/  SHF.L.U64.HI R11, R9, 0x1, R8 ;  /* 0x00000001090b7819 */ /* 0x000fe20000010208 */
[----:B------:R-:W-:Y:S01]  /*36a0*/  @P2 STG.E.U16 desc[UR12][R2.64], R24 ;  /* 0x0000001802002986 */ /* 0x000fe2000c10150c */
[----:B------:R-:W-:Y:S01]  /*36b0*/  ISETP.GT.AND P2, PT, R7, 0x8, P0 ;  /* 0x000000080700780c */ /* 0x000fe20000744270 */
[----:B------:R-:W-:Y:S01]  /*36c0*/  FMUL R31, R31, R0 ;  /* 0x000000001f1f7220 */ /* 0x000fe20000400000 */
[----:B------:R-:W-:Y:S01]  /*36d0*/  LEA R8, P5, R9, R2, 0x1 ;  /* 0x0000000209087211 */ /* 0x000fe200078a08ff */
[----:B------:R-:W-:Y:S01]  /*36e0*/  @P1 STG.E.U16 desc[UR12][R2.64+0x2], R25 ;  /* 0x0000021902001986 */ /* 0x000fe2000c10150c */
[----:B------:R-:W-:Y:S01]  /*36f0*/  ISETP.GT.AND P1, PT, R5, 0x8, PT ;  /* 0x000000080500780c */ /* 0x000fe20003f24270 */
[-C--:B------:R-:W-:Y:S01]  /*3700*/  FMUL R32, R32, R0.reuse ;  /* 0x0000000020207220 */ /* 0x080fe20000400000 */
[----:B------:R-:W-:Y:S01]  /*3710*/  ISETP.GT.AND P3, PT, R7, 0x8, P3 ;  /* 0x000000080700780c */ /* 0x000fe20001f64270 */
[----:B------:R-:W-:Y:S01]  /*3720*/  IMAD.X R9, R11, 0x1, R3, P5 ;  /* 0x000000010b097824 */ /* 0x000fe200028e0603 */
[----:B------:R-:W-:Y:S01]  /*3730*/  ISETP.GT.AND P0, PT, R5, 0x9, PT ;  /* 0x000000090500780c */ /* 0x000fe20003f04270 */
[-C--:B------:R-:W-:Y:S01]  /*3740*/  FMUL R33, R33, R0.reuse ;  /* 0x0000000021217220 */ /* 0x080fe20000400000 */
[C---:B------:R-:W-:Y:S01]  /*3750*/  ISETP.GT.AND P4, PT, R7.reuse, RZ, P1 ;  /* 0x000000ff0700720c */ /* 0x040fe20000f84270 */
[-C--:B------:R-:W-:Y:S01]  /*3760*/  FMUL R34, R34, R0.reuse ;  /* 0x0000000022227220 */ /* 0x080fe20000400000 */
[----:B------:R-:W-:Y:S01]  /*3770*/  ISETP.GT.AND P5, PT, R7, RZ, P0 ;  /* 0x000000ff0700720c */ /* 0x000fe200007a4270 */
[----:B------:R-:W-:Y:S01]  /*3780*/  FMUL R35, R35, R0 ;  /* 0x0000000023237220 */ /* 0x000fe20000400000 */
[----:B------:R-:W-:Y:S01]  /*3790*/  F2FP.F16.F32.PACK_AB R26, RZ, R26 ;  /* 0x0000001aff1a723e */ /* 0x000fe200000000ff */
[-C--:B------:R-:W-:Y:S01]  /*37a0*/  FMUL R36, R36, R0.reuse ;  /* 0x0000000024247220 */ /* 0x080fe20000400000 */
[----:B------:R-:W-:Y:S01]  /*37b0*/  F2FP.F16.F32.PACK_AB R27, RZ, R27 ;  /* 0x0000001bff1b723e */ /* 0x000fe200000000ff */
[----:B------:R-:W-:Y:S01]  /*37c0*/  FMUL R37, R37, R0 ;  /* 0x0000000025257220 */ /* 0x000fe20000400000 */
[----:B------:R-:W-:Y:S01]  /*37d0*/  F2FP.F16.F32.PACK_AB R28, RZ, R28 ;  /* 0x0000001cff1c723e */ /* 0x000fe200000000ff */
[----:B------:R-:W-:Y:S01]  /*37e0*/  @P2 STG.E.U16 desc[UR12][R8.64], R26 ;  /* 0x0000001a08002986 */ /* 0x000fe2000c10150c */
[----:B------:R-:W-:Y:S01]  /*37f0*/  ISETP.GT.AND P1, PT, R7, 0x8, P1 ;  /* 0x000000080700780c */ /* 0x000fe20000f24270 */
[-C--:B------:R-:W-:Y:S01]  /*3800*/  FMUL R38, R38, R0.reuse ;  /* 0x0000000026267220 */ /* 0x080fe20000400000 */
[----:B------:R-:W-:Y:S01]  /*3810*/  F2FP.F16.F32.PACK_AB R29, RZ, R29 ;  /* 0x0000001dff1d723e */ /* 0x000fe200000000ff */
[----:B------:R-:W-:Y:S01]  /*3820*/  @P3 STG.E.U16 desc[UR12][R8.64+0x2], R27 ;  /* 0x0000021b08003986 */ /* 0x000fe2000c10150c */
[----:B------:R-:W-:Y:S01]  /*3830*/  ISETP.GT.AND P3, PT, R5, 0x10, PT ;  /* 0x000000100500780c */ /* 0x000fe20003f64270 */
[-C--:B------:R-:W-:Y:S01]  /*3840*/  FMUL R39, R39, R0.reuse ;  /* 0x0000000027277220 */ /* 0x080fe20000400000 */
[----:B------:R-:W-:Y:S01]  /*3850*/  ISETP.GT.AND P2, PT, R7, 0x8, P0 ;  /* 0x000000080700780c */ /* 0x000fe20000744270 */
[----:B------:R-:W-:Y:S01]  /*3860*/  @P4 STG.E.U16 desc[UR12][R2.64+0x10], R28 ;  /* 0x0000101c02004986 */ /* 0x000fe2000c10150c */
[----:B------:R-:W-:Y:S01]  /*3870*/  ISETP.GT.AND P0, PT, R5, 0x11, PT ;  /* 0x000000110500780c */ /* 0x000fe20003f04270 */
[-C--:B------:R-:W-:Y:S01]  /*3880*/  FMUL R40, R40, R0.reuse ;  /* 0x0000000028287220 */ /* 0x080fe20000400000 */
[C---:B------:R-:W-:Y:S01]  /*3890*/  ISETP.GT.AND P4, PT, R7.reuse, RZ, P3 ;  /* 0x000000ff0700720c */ /* 0x040fe20001f84270 */
[----:B------:R-:W-:Y:S01]  /*38a0*/  @P5 STG.E.U16 desc[UR12][R2.64+0x12], R29 ;  /* 0x0000121d02005986 */ /* 0x000fe2000c10150c */
        /* <DEDUP_REMOVED lines=28> */
[C---:B------:R-:W-:Y:S01]  /*3a70*/  ISETP.GT.AND P1, PT, R7.reuse, 0x8, P2 ;  /* 0x000000080700780c */ /* 0x040fe20001724270 */
[-C--:B------:R-:W-:Y:S01]  /*3a80*/  FMUL R50, R50, R0.reuse ;  /* 0x0000000032327220 */ /* 0x080fe20000400000 */
[----:B------:R-:W-:Y:S01]  /*3a90*/  F2FP.F16.F32.PACK_AB R37, RZ, R37 ;  /* 0x00000025ff25723e */ /* 0x000fe200000000ff */
[----:B------:R-:W-:Y:S01]  /*3aa0*/  @P0 STG.E.U16 desc[UR12][R8.64+0x22], R35 ;  /* 0x0000222308000986 */ /* 0x000fe2000c10150c */
[----:B------:R-:W-:Y:S01]  /*3ab0*/  ISETP.GT.AND P2, PT, R7, 0x8, P3 ;  /* 0x000000080700780c */ /* 0x000fe20001f44270 */
[-C--:B------:R-:W-:Y:S01]  /*3ac0*/  FMUL R51, R51, R0.reuse ;  /* 0x0000000033337220 */ /* 0x080fe20000400000 */
[C---:B------:R-:W-:Y:S01]  /*3ad0*/  ISETP.GT.AND P3, PT, R5.reuse, 0x20, PT ;  /* 0x000000200500780c */ /* 0x040fe20003f64270 */
        /* <DEDUP_REMOVED lines=13> */
[----:B------:R-:W-:-:S02]  /*3bb0*/  F2FP.F16.F32.PACK_AB R41, RZ, R41 ;  /* 0x00000029ff29723e */ /* 0x000fc400000000ff */
[C---:B------:R-:W-:Y:S01]  /*3bc0*/  ISETP.GT.AND P1, PT, R7.reuse, 0x8, P3 ;  /* 0x000000080700780c */ /* 0x040fe20001f24270 */
[----:B------:R-:W-:Y:S01]  /*3bd0*/  @P2 STG.E.U16 desc[UR12][R8.64+0x32], R39 ;  /* 0x0000322708002986 */ /* 0x000fe2000c10150c */
[----:B------:R-:W-:Y:S02]  /*3be0*/  ISETP.GT.AND P0, PT, R7, 0x8, P0 ;  /* 0x000000080700780c */ /* 0x000fe40000704270 */
[----:B------:R-:W-:Y:S01]  /*3bf0*/  F2FP.F16.F32.PACK_AB R42, RZ, R42 ;  /* 0x0000002aff2a723e */ /* 0x000fe200000000ff */
[----:B------:R-:W-:Y:S01]  /*3c00*/  @P4 STG.E.U16 desc[UR12][R2.64+0x40], R40 ;  /* 0x0000402802004986 */ /* 0x000fe2000c10150c */
[C---:B------:R-:W-:Y:S02]  /*3c10*/  ISETP.GT.AND P4, PT, R5.reuse, 0x28, PT ;  /* 0x000000280500780c */ /* 0x040fe40003f84270 */
[----:B------:R-:W-:Y:S01]  /*3c20*/  F2FP.F16.F32.PACK_AB R43, RZ, R43 ;  /* 0x0000002bff2b723e */ /* 0x000fe200000000ff */
[----:B------:R-:W-:Y:S01]  /*3c30*/  @P5 STG.E.U16 desc[UR12][R2.64+0x42], R41 ;  /* 0x0000422902005986 */ /* 0x000fe2000c10150c */
[----:B------:R-:W-:-:S02]  /*3c40*/  ISETP.GT.AND P5, PT, R5, 0x29, PT ;  /* 0x000000290500780c */ /* 0x000fc40003fa4270 */
[C---:B------:R-:W-:Y:S01]  /*3c50*/  ISETP.GT.AND P2, PT, R7.reuse, RZ, P4 ;  /* 0x000000ff0700720c */ /* 0x040fe20002744270 */
[----:B------:R-:W-:Y:S01]  /*3c60*/  @P1 STG.E.U16 desc[UR12][R8.64+0x40], R42 ;  /* 0x0000402a08001986 */ /* 0x000fe2000c10150c */
[C---:B------:R-:W-:Y:S02]  /*3c70*/  ISETP.GT.AND P6, PT, R7.reuse, RZ, P5 ;  /* 0x000000ff0700720c */ /* 0x040fe40002fc4270 */
[----:B------:R-:W-:Y:S01]  /*3c80*/  F2FP.F16.F32.PACK_AB R44, RZ, R44 ;  /* 0x0000002cff2c723e */ /* 0x000fe200000000ff */
[----:B------:R-:W-:Y:S01]  /*3c90*/  @P0 STG.E.U16 desc[UR12][R8.64+0x42], R43 ;  /* 0x0000422b08000986 */ /* 0x000fe2000c10150c */
[----:B------:R-:W-:Y:S02]  /*3ca0*/  ISETP.GT.AND P4, PT, R7, 0x8, P4 ;  /* 0x000000080700780c */ /* 0x000fe40002784270 */
[----:B------:R-:W-:Y:S02]  /*3cb0*/  F2FP.F16.F32.PACK_AB R45, RZ, R45 ;  /* 0x0000002dff2d723e */ /* 0x000fe400000000ff */
[----:B------:R-:W-:-:S02]  /*3cc0*/  ISETP.GT.AND P3, PT, R5, 0x30, PT ;  /* 0x000000300500780c */ /* 0x000fc40003f64270 */
[C---:B------:R-:W-:Y:S01]  /*3cd0*/  ISETP.GT.AND P1, PT, R5.reuse, 0x38, PT ;  /* 0x000000380500780c */ /* 0x040fe20003f24270 */
[----:B------:R-:W-:Y:S01]  /*3ce0*/  @P2 STG.E.U16 desc[UR12][R2.64+0x50], R44 ;  /* 0x0000502c02002986 */ /* 0x000fe2000c10150c */
[C---:B------:R-:W-:Y:S02]  /*3cf0*/  ISETP.GT.AND P2, PT, R5.reuse, 0x31, PT ;  /* 0x000000310500780c */ /* 0x040fe40003f44270 */
[----:B------:R-:W-:Y:S01]  /*3d00*/  ISETP.GT.AND P0, PT, R5, 0x39, PT ;  /* 0x000000390500780c */ /* 0x000fe20003f04270 */
[----:B------:R-:W-:Y:S01]  /*3d10*/  @P6 STG.E.U16 desc[UR12][R2.64+0x52], R45 ;  /* 0x0000522d02006986 */ /* 0x000fe2000c10150c */
[C---:B------:R-:W-:Y:S01]  /*3d20*/  ISETP.GT.AND P6, PT, R7.reuse, 0x8, P5 ;  /* 0x000000080700780c */ /* 0x040fe20002fc4270 */
[----:B------:R-:W-:Y:S01]  /*3d30*/  @P4 IMAD.MOV.U32 R4, RZ, RZ, R8 ;  /* 0x000000ffff044224 */ /* 0x000fe200078e0008 */
[----:B------:R-:W-:Y:S01]  /*3d40*/  F2FP.F16.F32.PACK_AB R46, RZ, R46 ;  /* 0x0000002eff2e723e */ /* 0x000fe200000000ff */
[----:B------:R-:W-:Y:S01]  /*3d50*/  @P4 IMAD.MOV.U32 R5, RZ, RZ, R9 ;  /* 0x000000ffff054224 */ /* 0x000fe200078e0009 */
[----:B------:R-:W-:-:S02]  /*3d60*/  ISETP.GT.AND P5, PT, R7, RZ, P3 ;  /* 0x000000ff0700720c */ /* 0x000fc40001fa4270 */
[C---:B------:R-:W-:Y:S02]  /*3d70*/  ISETP.GT.AND P3, PT, R7.reuse, 0x8, P3 ;  /* 0x000000080700780c */ /* 0x040fe40001f64270 */
[----:B------:R0:W-:Y:S01]  /*3d80*/  @P4 STG.E.U16 desc[UR12][R4.64+0x50], R46 ;  /* 0x0000502e04004986 */ /* 0x0001e2000c10150c */
[C---:B------:R-:W-:Y:S02]  /*3d90*/  ISETP.GT.AND P4, PT, R7.reuse, RZ, P2 ;  /* 0x000000ff0700720c */ /* 0x040fe40001784270 */
[----:B------:R-:W-:Y:S02]  /*3da0*/  F2FP.F16.F32.PACK_AB R47, RZ, R47 ;  /* 0x0000002fff2f723e */ /* 0x000fe400000000ff */
[----:B------:R-:W-:Y:S02]  /*3db0*/  F2FP.F16.F32.PACK_AB R48, RZ, R48 ;  /* 0x00000030ff30723e */ /* 0x000fe400000000ff */
[----:B------:R-:W-:Y:S02]  /*3dc0*/  ISETP.GT.AND P2, PT, R7, 0x8, P2 ;  /* 0x000000080700780c */ /* 0x000fe40001744270 */
[----:B------:R-:W-:-:S02]  /*3dd0*/  F2FP.F16.F32.PACK_AB R49, RZ, R49 ;  /* 0x00000031ff31723e */ /* 0x000fc400000000ff */
[----:B------:R-:W-:Y:S01]  /*3de0*/  F2FP.F16.F32.PACK_AB R50, RZ, R50 ;  /* 0x00000032ff32723e */ /* 0x000fe200000000ff */
[----:B0-----:R-:W-:Y:S01]  /*3df0*/  @P6 IMAD.MOV.U32 R4, RZ, RZ, R8 ;  /* 0x000000ffff046224 */ /* 0x001fe200078e0008 */
[----:B------:R-:W-:Y:S01]  /*3e00*/  F2FP.F16.F32.PACK_AB R51, RZ, R51 ;  /* 0x00000033ff33723e */ /* 0x000fe200000000ff */
[----:B------:R-:W-:Y:S01]  /*3e10*/  @P6 IMAD.MOV.U32 R5, RZ, RZ, R9 ;  /* 0x000000ffff056224 */ /* 0x000fe200078e0009 */
[----:B------:R-:W-:Y:S02]  /*3e20*/  F2FP.F16.F32.PACK_AB R52, RZ, R52 ;  /* 0x00000034ff34723e */ /* 0x000fe400000000ff */
[----:B------:R-:W-:Y:S02]  /*3e30*/  F2FP.F16.F32.PACK_AB R53, RZ, R53 ;  /* 0x00000035ff35723e */ /* 0x000fe400000000ff */
[----:B------:R0:W-:Y:S01]  /*3e40*/  @P6 STG.E.U16 desc[UR12][R4.64+0x52], R47 ;  /* 0x0000522f04006986 */ /* 0x0001e2000c10150c */
[C---:B------:R-:W-:Y:S02]  /*3e50*/  ISETP.GT.AND P6, PT, R7.reuse, RZ, P0 ;  /* 0x000000ff0700720c */ /* 0x040fe400007c4270 */
[C---:B------:R-:W-:Y:S01]  /*3e60*/  ISETP.GT.AND P0, PT, R7.reuse, 0x8, P0 ;  /* 0x000000080700780c */ /* 0x040fe20000704270 */
[----:B------:R-:W-:Y:S01]  /*3e70*/  @P5 STG.E.U16 desc[UR12][R2.64+0x60], R48 ;  /* 0x0000603002005986 */ /* 0x000fe2000c10150c */
[----:B------:R-:W-:-:S02]  /*3e80*/  ISETP.GT.AND P5, PT, R7, RZ, P1 ;  /* 0x000000ff0700720c */ /* 0x000fc40000fa4270 */
[----:B------:R-:W-:Y:S01]  /*3e90*/  ISETP.GT.AND P1, PT, R7, 0x8, P1 ;  /* 0x000000080700780c */ /* 0x000fe20000f24270 */
[----:B------:R-:W-:Y:S01]  /*3ea0*/  @P4 STG.E.U16 desc[UR12][R2.64+0x62], R49 ;  /* 0x0000623102004986 */ /* 0x000fe2000c10150c */
[----:B------:R-:W-:Y:S01]  /*3eb0*/  F2FP.F16.F32.PACK_AB R54, RZ, R54 ;  /* 0x00000036ff36723e */ /* 0x000fe200000000ff */
[----:B0-----:R-:W-:Y:S02]  /*3ec0*/  @P3 IMAD.MOV.U32 R4, RZ, RZ, R8 ;  /* 0x000000ffff043224 */ /* 0x001fe400078e0008 */
[----:B------:R-:W-:-:S05]  /*3ed0*/  @P3 IMAD.MOV.U32 R5, RZ, RZ, R9 ;  /* 0x000000ffff053224 */ /* 0x000fca00078e0009 */
[----:B------:R0:W-:Y:S02]  /*3ee0*/  @P3 STG.E.U16 desc[UR12][R4.64+0x60], R50 ;  /* 0x0000603204003986 */ /* 0x0001e4000c10150c */
[----:B0-----:R-:W-:Y:S02]  /*3ef0*/  @P2 IMAD.MOV.U32 R4, RZ, RZ, R8 ;  /* 0x000000ffff042224 */ /* 0x001fe400078e0008 */
[----:B------:R-:W-:-:S05]  /*3f00*/  @P2 IMAD.MOV.U32 R5, RZ, RZ, R9 ;  /* 0x000000ffff052224 */ /* 0x000fca00078e0009 */
[----:B------:R-:W-:Y:S04]  /*3f10*/  @P2 STG.E.U16 desc[UR12][R4.64+0x62], R51 ;  /* 0x0000623304002986 */ /* 0x000fe8000c10150c */
[----:B------:R-:W-:Y:S04]  /*3f20*/  @P5 STG.E.U16 desc[UR12][R2.64+0x70], R52 ;  /* 0x0000703402005986 */ /* 0x000fe8000c10150c */
[----:B------:R0:W-:Y:S02]  /*3f30*/  @P6 STG.E.U16 desc[UR12][R2.64+0x72], R53 ;  /* 0x0000723502006986 */ /* 0x0001e4000c10150c */
[----:B0-----:R-:W-:-:S02]  /*3f40*/  @P1 IMAD.MOV.U32 R2, RZ, RZ, R8 ;  /* 0x000000ffff021224 */ /* 0x001fc400078e0008 */
[----:B------:R-:W-:-:S05]  /*3f50*/  @P1 IMAD.MOV.U32 R3, RZ, RZ, R9 ;  /* 0x000000ffff031224 */ /* 0x000fca00078e0009 */
[----:B------:R0:W-:Y:S01]  /*3f60*/  @P1 STG.E.U16 desc[UR12][R2.64+0x70], R54 ;  /* 0x0000703602001986 */ /* 0x0001e2000c10150c */
[----:B------:R-:W-:Y:S05]  /*3f70*/  @!P0 EXIT ;  /* 0x000000000000894d */ /* 0x000fea0003800000 */
[----:B------:R-:W-:-:S05]  /*3f80*/  F2FP.F16.F32.PACK_AB R0, RZ, R0 ;  /* 0x00000000ff00723e */ /* 0x000fca00000000ff */
[----:B------:R-:W-:Y:S01]  /*3f90*/  STG.E.U16 desc[UR12][R8.64+0x72], R0 ;  /* 0x0000720008007986 */ /* 0x000fe2000c10150c */
[----:B------:R-:W-:Y:S05]  /*3fa0*/  EXIT ;  /* 0x000000000000794d */ /* 0x000fea0003800000 */
.L_x_14:
[----:B------:R-:W-:-:S13]  /*3fb0*/  ISETP.NE.AND P0, PT, R12, RZ, PT ;  /* 0x000000ff0c00720c */ /* 0x000fda0003f05270 */
[----:B------:R-:W-:Y:S05]  /*3fc0*/  @P0 EXIT ;  /* 0x000000000000094d */ /* 0x000fea0003800000 */
[----:B------:R-:W-:-:S13]  /*3fd0*/  ELECT P0, URZ, PT ;  /* 0x00000000003f782f */ /* 0x000fda0003800000 */
[----:B------:R-:W-:Y:S05]  /*3fe0*/  @!P0 BRA `(.L_x_89) ;  /* 0x0000000400848947 */ /* 0x000fea0003800000 */
[----:B------:R-:W-:-:S13]  /*3ff0*/  ISETP.GE.AND P0, PT, R13, 0x1, PT ;  /* 0x000000010d00780c */ /* 0x000fda0003f06270 */
[----:B------:R-:W-:Y:S05]  /*4000*/  @!P0 BRA `(.L_x_89) ;  /* 0x00000004007c8947 */ /* 0x000fea0003800000 */
[----:B------:R-:W0:Y:S01]  /*4010*/  S2R R6, SR_CgaCtaId ;  /* 0x0000000000067919 */ /* 0x000e220000008800 */
[----:B---3-5:R-:W1:Y:S01]  /*4020*/  LDC.64 R2, c[0x0][0x4d8] ;  /* 0x00013600ff027b82 */ /* 0x028e620000000a00 */
[----:B------:R-:W-:Y:S01]  /*4030*/  LOP3.LUT P0, RZ, R7, 0x1f, RZ, 0xc0, !PT ;  /* 0x0000001f07ff7812 */ /* 0x000fe2000780c0ff */
[----:B------:R-:W-:Y:S01]  /*4040*/  ULDC.64 UR4, c[0x0][0x4b0] ;  /* 0x00012c0000047ab9 */ /* 0x000fe20000000a00 */
[----:B------:R-:W-:Y:S01]  /*4050*/  ISETP.NE.AND P2, PT, R10, RZ, PT ;  /* 0x000000ff0a00720c */ /* 0x000fe20003f45270 */
[----:B------:R-:W-:Y:S01]  /*4060*/  IMAD.SHL.U32 R14, R14, 0x40, RZ ;  /* 0x000000400e0e7824 */ /* 0x000fe200078e00ff */
[----:B------:R-:W-:Y:S01]  /*4070*/  ISETP.NE.OR P0, PT, R10, RZ, !P0 ;  /* 0x000000ff0a00720c */ /* 0x000fe20004705670 */
[----:B------:R-:W-:Y:S01]  /*4080*/  IMAD.SHL.U32 R8, R8, 0x40, RZ ;  /* 0x0000004008087824 */ /* 0x000fe200078e00ff */
[----:B------:R-:W-:Y:S01]  /*4090*/  LOP3.LUT R13, R5, 0x2, RZ, 0xfc, !PT ;  /* 0x00000002050d7812 */ /* 0x000fe200078efcff */
[----:B------:R-:W-:Y:S02]  /*40a0*/  IMAD.MOV.U32 R7, RZ, RZ, RZ ;  /* 0x000000ffff077224 */ /* 0x000fe400078e00ff */
[----:B------:R-:W-:-:S02]  /*40b0*/  IMAD.MOV.U32 R15, RZ, RZ, RZ ;  /* 0x000000ffff0f7224 */ /* 0x000fc400078e00ff */
[----:B-1----:R-:W-:Y:S02]  /*40c0*/  IMAD R23, R23, UR4, R2 ;  /* 0x0000000417177c24 */ /* 0x002fe4000f8e0202 */
[----:B------:R-:W-:Y:S02]  /*40d0*/  IMAD R10, R4, UR5, R3 ;  /* 0x00000005040a7c24 */ /* 0x000fe4000f8e0203 */
[----:B------:R-:W-:Y:S02]  /*40e0*/  IMAD.MOV.U32 R3, RZ, RZ, 0x1 ;  /* 0x00000001ff037424 */ /* 0x000fe400078e00ff */
[----:B------:R-:W-:Y:S02]  /*40f0*/  IMAD.MOV.U32 R4, RZ, RZ, R11 ;  /* 0x000000ffff047224 */ /* 0x000fe400078e000b */
[C---:B0-----:R-:W-:Y:S02]  /*4100*/  IMAD.SHL.U32 R0, R6.reuse, 0x400, RZ ;  /* 0x0000040006007824 */ /* 0x041fe400078e00ff */
[----:B------:R-:W-:-:S03]  /*4110*/  IMAD.SHL.U32 R2, R6, 0x10, RZ ;  /* 0x0000001006027824 */ /* 0x000fc600078e00ff */
[----:B------:R-:W-:-:S07]  /*4120*/  LOP3.LUT R0, R0, 0x400, RZ, 0xc0, !PT ;  /* 0x0000040000007812 */ /* 0x000fce00078ec0ff */
.L_x_93:
[----:B------:R-:W0:Y:S01]  /*4130*/  S2R R9, SR_CgaCtaId ;  /* 0x0000000000097919 */ /* 0x000e220000008800 */
[----:B------:R-:W-:-:S04]  /*4140*/  MOV R6, 0x400 ;  /* 0x0000040000067802 */ /* 0x000fc80000000f00 */
[----:B0-----:R-:W-:Y:S02]  /*4150*/  LEA R12, R9, R6, 0x18 ;  /* 0x00000006090c7211 */ /* 0x001fe400078ec0ff */
[----:B------:R-:W-:-:S03]  /*4160*/  SHF.L.U32 R6, R3, 0x1f, RZ ;  /* 0x0000001f03067819 */ /* 0x000fc600000006ff */
[----:B------:R-:W-:-:S07]  /*4170*/  IMAD R9, R7, 0x8, R12 ;  /* 0x0000000807097824 */ /* 0x000fce00078e020c */
.L_x_90:
[----:B0-----:R0:W1:Y:S02]  /*4180*/  SYNCS.PHASECHK.TRANS64.TRYWAIT P1, [R9+URZ+0x380e0], R6 ;  /* 0x0380e006090075a7 */ /* 0x001064000802017f */
[----:B-1----:R-:W-:Y:S05]  /*4190*/  @!P1 NANOSLEEP.SYNCS 0x989680 ;  /* 0x009896800000995d */ /* 0x002fea0003900000 */
[----:B------:R-:W1:Y:S02]  /*41a0*/  @!P1 SYNCS.PHASECHK.TRANS64 P1, [R9+URZ+0x380e0], R6 ;  /* 0x0380e006090095a7 */ /* 0x000e64000802007f */
[----:B-1----:R-:W-:Y:S05]  /*41b0*/  @!P1 BRA `(.L_x_90) ;  /* 0xfffffffc00f09947 */ /* 0x002fea000383ffff */
[----:B0-----:R-:W0:Y:S02]  /*41c0*/  @!P2 LDC R6, c[0x0][0x500] ;  /* 0x00014000ff06ab82 */ /* 0x001e240000000800 */
[----:B0-----:R0:W-:Y:S02]  /*41d0*/  @!P2 SYNCS.ARRIVE.TRANS64 RZ, [R9+URZ+0x38000], R6 ;  /* 0x0380000609ffa9a7 */ /* 0x0011e4000800003f */
[----:B0-----:R-:W-:-:S04]  /*41e0*/  PRMT R6, R13, 0x9910, RZ ;  /* 0x000099100d067816 */ /* 0x001fc800000000ff */
[----:B------:R-:W-:-:S13]  /*41f0*/  ISETP.NE.AND P1, PT, R6, 0x2, PT ;  /* 0x000000020600780c */ /* 0x000fda0003f25270 */
[----:B------:R-:W-:Y:S05]  /*4200*/  @P1 BRA `(.L_x_91) ;  /* 0x0000000000041947 */ /* 0x000fea0003800000 */
[----:B------:R-:W-:Y:S01]  /*4210*/  BPT.TRAP 0x1 ;  /* 0x000000040000795c */ /* 0x000fe20000300000 */
.L_x_91:
[----:B------:R-:W-:Y:S05]  /*4220*/  @P0 BRA `(.L_x_92) ;  /* 0x0000000000040947 */ /* 0x000fea0003800000 */
[----:B------:R-:W-:Y:S01]  /*4230*/  BPT.TRAP 0x1 ;  /* 0x000000040000795c */ /* 0x000fe20000300000 */
.L_x_92:
[----:B------:R-:W-:Y:S01]  /*4240*/  R2UR UR7, R15 ;  /* 0x000000000f0772ca */ /* 0x000fe200000e0000 */
[----:B------:R-:W-:Y:S01]  /*4250*/  ULDC UR10, c[0x0][0x48c] ;  /* 0x00012300000a7ab9 */ /* 0x000fe20000000800 */
[----:B------:R-:W-:Y:S01]  /*4260*/  R2UR UR17, R2 ;  /* 0x00000000021172ca */ /* 0x000fe200000e0000 */
[----:B------:R-:W-:Y:S01]  /*4270*/  UISETP.NE.AND UP1, UPT, UR10, 0x1, UPT ;  /* 0x000000010a00788c */ /* 0x000fe2000bf25270 */
[----:B------:R-:W-:Y:S01]  /*4280*/  R2UR UR6, R7 ;  /* 0x00000000070672ca */ /* 0x000fe200000e0000 */
[----:B------:R-:W-:Y:S01]  /*4290*/  ULDC UR12, c[0x0][0x498] ;  /* 0x00012600000c7ab9 */ /* 0x000fe20000000800 */
[----:B------:R-:W-:Y:S01]  /*42a0*/  R2UR UR13, R9 ;  /* 0x00000000090d72ca */ /* 0x000fe200000e0000 */
[----:B------:R-:W-:Y:S01]  /*42b0*/  UISETP.NE.AND UP0, UPT, UR12, 0x1, UPT ;  /* 0x000000010c00788c */ /* 0x000fe2000bf05270 */
[----:B------:R-:W-:Y:S01]  /*42c0*/  IMAD R6, R7, 0x800, R0 ;  /* 0x0000080007067824 */ /* 0x000fe200078e0200 */
[----:B------:R-:W-:Y:S01]  /*42d0*/  PRMT R9, R23, 0x40, R10 ;  /* 0x0000004017097816 */ /* 0x000fe2000000000a */
[----:B------:R-:W-:Y:S01]  /*42e0*/  ULDC.64 UR24, c[0x0][0x198] ;  /* 0x0000660000187ab9 */ /* 0x000fe20000000a00 */
[----:B------:R-:W-:Y:S01]  /*42f0*/  ULDC.64 UR18, c[0x0][0x4b8] ;  /* 0x00012e0000127ab9 */ /* 0x000fe20000000a00 */
[----:B------:R-:W-:Y:S01]  /*4300*/  IMAD R6, R6, 0x2, R12 ;  /* 0x0000000206067824 */ /* 0x000fe200078e020c */
[----:B------:R-:W-:Y:S01]  /*4310*/  USHF.L.U32 UR7, UR7, 0x5, URZ ;  /* 0x0000000507077899 */ /* 0x000fe2000800063f */
[----:B------:R-:W-:Y:S01]  /*4320*/  R2UR UR22, R9 ;  /* 0x00000000091672ca */ /* 0x000fe200000e0000 */
[----:B------:R-:W-:Y:S01]  /*4330*/  @UP1 ULDC.64 UR8, c[0x0][0x490] ;  /* 0x0001240000081ab9 */ /* 0x000fe20000000a00 */
[----:B------:R-:W-:Y:S01]  /*4340*/  ULDC.64 UR20, c[0x0][0x4d0] ;  /* 0x0001340000147ab9 */ /* 0x000fe20000000a00 */
[----:B------:R-:W-:Y:S01]  /*4350*/  ULOP3.LUT UR17, UR7, 0x10, UR17, 0xf8, !UPT ;  /* 0x0000001007117892 */ /* 0x000fe2000f8ef811 */
[----:B------:R-:W-:Y:S01]  /*4360*/  R2UR UR16, R6 ;  /* 0x00000000061072ca */ /* 0x000fe200000e0000 */
[----:B------:R-:W-:Y:S01]  /*4370*/  IMAD.MOV.U32 R6, RZ, RZ, 0x3 ;  /* 0x00000003ff067424 */ /* 0x000fe200078e00ff */
[----:B------:R-:W-:Y:S01]  /*4380*/  ISETP.GT.AND P3, PT, R4, 0x1, PT ;  /* 0x000000010400780c */ /* 0x000fe20003f64270 */
[----:B------:R-:W-:Y:S01]  /*4390*/  UIMAD.WIDE.U32 UR4, UR17, UR8, URZ ;  /* 0x00000008110472a5 */ /* 0x000fe2000f8e003f */
[----:B------:R-:W-:Y:S01]  /*43a0*/  R2UR UR8, R12 ;  /* 0x000000000c0872ca */ /* 0x000fe200000e0000 */
[----:B------:R-:W-:Y:S01]  /*43b0*/  VIADD R7, R7, 0x1 ;  /* 0x0000000107077836 */ /* 0x000fe20000000000 */
[----:B------:R-:W-:Y:S01]  /*43c0*/  UMOV UR11, UR17 ;  /* 0x00000011000b7c82 */ /* 0x000fe20008000000 */
[----:B------:R-:W-:Y:S01]  /*43d0*/  @UP1 USHF.R.U32.HI UR11, URZ, UR9, UR5 ;  /* 0x000000093f0b1299 */ /* 0x000fe20008011605 */
[----:B------:R-:W-:Y:S01]  /*43e0*/  R2UR UR23, R6 ;  /* 0x00000000061772ca */ /* 0x000fe200000e0000 */
[----:B------:R-:W-:Y:S01]  /*43f0*/  UIADD3 UR5, UR13, 0x38000, URZ ;  /* 0x000380000d057890 */ /* 0x000fe2000fffe03f */
[----:B------:R-:W-:Y:S01]  /*4400*/  ISETP.NE.AND P1, PT, R7, 0x1c, PT ;  /* 0x0000001c0700780c */ /* 0x000fe20003f25270 */
[----:B------:R-:W-:Y:S01]  /*4410*/  UIADD3 UR14, UP1, UR24, 0xf0, URZ ;  /* 0x000000f0180e7890 */ /* 0x000fe2000ff3e03f */
[----:B------:R-:W-:Y:S01]  /*4420*/  VIADD R4, R4, 0xffffffff ;  /* 0xffffffff04047836 */ /* 0x000fe20000000000 */
[----:B------:R-:W-:Y:S01]  /*4430*/  UIADD3 UR24, UP2, UR24, 0x1f0, URZ ;  /* 0x000001f018187890 */ /* 0x000fe2000ff5e03f */
[----:B------:R-:W-:Y:S01]  /*4440*/  SEL R6, RZ, 0x1, P1 ;  /* 0x00000001ff067807 */ /* 0x000fe20000800000 */
[----:B------:R-:W-:Y:S01]  /*4450*/  UMOV UR13, UR11 ;  /* 0x0000000b000d7c82 */ /* 0x000fe20008000000 */
[----:B------:R-:W-:Y:S01]  /*4460*/  UIADD3.X UR15, URZ, UR25, URZ, UP1, !UPT ;  /* 0x000000193f0f7290 */ /* 0x000fe20008ffe43f */
[----:B------:R-:W-:Y:S01]  /*4470*/  VIADD R15, R15, 0x1 ;  /* 0x000000010f0f7836 */ /* 0x000fe20000000000 */
[----:B------:R-:W-:Y:S01]  /*4480*/  ULEA UR4, UR6, UR8, 0xc ;  /* 0x0000000806047291 */ /* 0x000fe2000f8e603f */
[----:B------:R-:W-:Y:S01]  /*4490*/  LOP3.LUT R3, R3, R6, RZ, 0x3c, !PT ;  /* 0x0000000603037212 */ /* 0x000fe200078e3cff */
[----:B------:R-:W-:Y:S01]  /*44a0*/  UIADD3.X UR25, URZ, UR25, URZ, UP2, !UPT ;  /* 0x000000193f197290 */ /* 0x000fe200097fe43f */
[----:B------:R-:W-:Y:S01]  /*44b0*/  SEL R7, R7, RZ, P1 ;  /* 0x000000ff07077207 */ /* 0x000fe20000800000 */
[----:B------:R-:W-:Y:S01]  /*44c0*/  @UP0 ULDC UR8, c[0x0][0x49c] ;  /* 0x0001270000080ab9 */ /* 0x000fe20000000800 */
[----:B------:R-:W-:Y:S01]  /*44d0*/  @UP0 ULDC UR6, c[0x0][0x4a0] ;  /* 0x0001280000060ab9 */ /* 0x000fe20000000800 */
[----:B------:R-:W-:-:S02]  /*44e0*/  UIMAD.WIDE.U32 UR8, UR11, UR8, URZ ;  /* 0x000000080b0872a5 */ /* 0x000fc4000f8e003f */
[----:B------:R-:W-:Y:S02]  /*44f0*/  UIADD3 UR8, -UR11, URZ, URZ ;  /* 0x0000003f0b087290 */ /* 0x000fe4000fffe13f */
[----:B------:R-:W-:Y:S01]  /*4500*/  @UP0 USHF.R.U32.HI UR13, URZ, UR6, UR9 ;  /* 0x000000063f0d0299 */ /* 0x000fe20008011609 */
[----:B------:R-:W-:Y:S01]  /*4510*/  R2UR UR6, R8 ;  /* 0x00000000080672ca */ /* 0x000fe200000e0000 */
[----:B------:R-:W-:Y:S01]  /*4520*/  UIMAD UR17, UR10, UR8, UR17 ;  /* 0x000000080a1172a4 */ /* 0x000fe2000f8e0211 */
[----:B------:R-:W-:Y:S01]  /*4530*/  R2UR UR10, R14 ;  /* 0x000000000e0a72ca */ /* 0x000fe200000e0000 */
[----:B------:R-:W-:Y:S02]  /*4540*/  UIADD3 UR9, -UR13, URZ, URZ ;  /* 0x0000003f0d097290 */ /* 0x000fe4000fffe13f */
[----:B------:R-:W-:Y:S02]  /*4550*/  UIADD3 UR8, UR16, 0x1c000, URZ ;  /* 0x0001c00010087890 */ /* 0x000fe4000fffe03f */
[----:B------:R-:W-:-:S02]  /*4560*/  UIMAD UR12, UR12, UR9, UR11 ;  /* 0x000000090c0c72a4 */ /* 0x000fc4000f8e020b */
[----:B------:R-:W-:Y:S01]  /*4570*/  UIMAD UR11, UR17, UR18, UR20 ;  /* 0x00000012110b72a4 */ /* 0x000fe2000f8e0214 */
[----:B------:R-:W-:Y:S02]  /*4580*/  UMOV UR16, 0x0 ;  /* 0x0000000000107882 */ /* 0x000fe40000000000 */
[----:B------:R-:W-:Y:S01]  /*4590*/  UMOV UR17, 0x10000000 ;  /* 0x1000000000117882 */ /* 0x000fe20000000000 */
[----:B------:R-:W-:Y:S01]  /*45a0*/  UIMAD UR12, UR12, UR19, UR21 ;  /* 0x000000130c0c72a4 */ /* 0x000fe2000f8e0215 */
[----:B------:R0:W-:Y:S01]  /*45b0*/  UTMALDG.2D [UR4], [UR14], desc[UR16] ;  /* 0x000010040e0075b4 */ /* 0x0001e20008009000 */
[----:B------:R-:W-:Y:S01]  /*45c0*/  UMOV UR9, UR5 ;  /* 0x0000000500097c82 */ /* 0x000fe20008000000 */
[----:B0-----:R-:W-:-:S09]  /*45d0*/  UPRMT UR4, UR22, 0x5410, UR23 ;  /* 0x0000541016047896 */ /* 0x001fd20008000017 */
[----:B------:R0:W-:Y:S02]  /*45e0*/  UTMALDG.4D.IM2COL.MULTICAST [UR8], [UR24], UR4 ;  /* 0x00000008180073b4 */ /* 0x0001e40008058804 */
[----:B0-----:R-:W-:Y:S05]  /*45f0*/  @P3 BRA `(.L_x_93) ;  /* 0xfffffff800cc3947 */ /* 0x001fea000383ffff */
.L_x_89:
[----:B------:R-:W-:Y:S01]  /*4600*/  ISETP.GE.U32.AND P2, PT, R11, 0x1c, PT ;  /* 0x0000001c0b00780c */ /* 0x000fe20003f46070 */
[----:B------:R-:W-:Y:S05]  /*4610*/  WARPSYNC.ALL ;  /* 0x0000000000007948 */ /* 0x000fea0003800000 */
[----:B------:R-:W-:-:S07]  /*4620*/  ELECT P1, URZ, PT ;  /* 0x00000000003f782f */ /* 0x000fce0003820000 */
[----:B---3-5:R-:W-:-:S05]  /*4630*/  @P2 SHF.R.U32.HI R2, RZ, 0x2, R11 ;  /* 0x00000002ff022819 */ /* 0x028fca000001160b */
[----:B------:R-:W-:-:S05]  /*4640*/  @P2 IMAD.WIDE.U32 R2, R2, 0x24924925, RZ ;  /* 0x2492492502022825 */ /* 0x000fca00078e00ff */
[----:B------:R-:W-:-:S04]  /*4650*/  @P2 LOP3.LUT R2, R3, 0x1, RZ, 0xc0, !PT ;  /* 0x0000000103022812 */ /* 0x000fc800078ec0ff */
[----:B------:R-:W-:Y:S01]  /*4660*/  @P2 ISETP.NE.U32.AND P0, PT, R2, 0x1, PT ;  /* 0x000000010200280c */ /* 0x000fe20003f05070 */
[----:B------:R-:W-:-:S12]  /*4670*/  @!P1 EXIT ;  /* 0x000000000000994d */ /* 0x000fd80003800000 */
[----:B------:R-:W-:Y:S01]  /*4680*/  LOP3.LUT R5, R5, 0x2, RZ, 0xfc, !PT ;  /* 0x0000000205057812 */ /* 0x000fe200078efcff */
[----:B------:R-:W-:Y:S01]  /*4690*/  IMAD.MOV.U32 R4, RZ, RZ, 0x1 ;  /* 0x00000001ff047424 */ /* 0x000fe200078e00ff */
[----:B------:R-:W-:Y:S02]  /*46a0*/  @P2 ISETP.NE.U32.AND.EX P0, PT, RZ, RZ, PT, P0 ;  /* 0x000000ffff00220c */ /* 0x000fe40003f05100 */
[----:B------:R-:W-:Y:S02]  /*46b0*/  ISETP.NE.AND P1, PT, R5, 0x3, PT ;  /* 0x000000030500780c */ /* 0x000fe40003f25270 */
[----:B------:R-:W-:-:S11]  /*46c0*/  @P2 SEL R4, RZ, 0x1, !P0 ;  /* 0x00000001ff042807 */ /* 0x000fd60004000000 */
[----:B------:R-:W-:Y:S05]  /*46d0*/  @!P1 BRA `(.L_x_94) ;  /* 0x0000000000049947 */ /* 0x000fea0003800000 */
[----:B------:R-:W-:Y:S01]  /*46e0*/  BPT.TRAP 0x1 ;  /* 0x000000040000795c */ /* 0x000fe20000300000 */
.L_x_94:
[----:B------:R-:W0:Y:S01]  /*46f0*/  S2R R5, SR_CgaCtaId ;  /* 0x0000000000057919 */ /* 0x000e220000008800 */
[----:B------:R-:W-:Y:S02]  /*4700*/  SHF.R.U32.HI R2, RZ, 0x2, R11 ;  /* 0x00000002ff027819 */ /* 0x000fe4000001160b */
[----:B------:R-:W-:-:S03]  /*4710*/  MOV R0, 0x400 ;  /* 0x0000040000007802 */ /* 0x000fc60000000f00 */
[----:B------:R-:W-:-:S04]  /*4720*/  IMAD.WIDE.U32 R2, R2, 0x24924925, RZ ;  /* 0x2492492502027825 */ /* 0x000fc800078e00ff */
[----:B------:R-:W-:Y:S01]  /*4730*/  IMAD R3, R3, -0x1c, R11 ;  /* 0xffffffe403037824 */ /* 0x000fe200078e020b */
[----:B0-----:R-:W-:Y:S02]  /*4740*/  LEA R0, R5, R0, 0x18 ;  /* 0x0000000005007211 */ /* 0x001fe400078ec0ff */
[----:B------:R-:W-:-:S03]  /*4750*/  SHF.L.U32 R5, R4, 0x1f, RZ ;  /* 0x0000001f04057819 */ /* 0x000fc600000006ff */
[----:B------:R-:W-:-:S04]  /*4760*/  VIADD R0, R0, 0x380e0 ;  /* 0x000380e000007836 */ /* 0x000fc80000000000 */
[----:B------:R-:W-:-:S07]  /*4770*/  IMAD R2, R3, 0x8, R0 ;  /* 0x0000000803027824 */ /* 0x000fce00078e0200 */
.L_x_95:
[----:B0-----:R0:W1:Y:S02]  /*4780*/  SYNCS.PHASECHK.TRANS64.TRYWAIT P0, [R2+URZ], R5 ;  /* 0x00000005020075a7 */ /* 0x001064000800017f */
[----:B-1----:R-:W-:Y:S05]  /*4790*/  @!P0 NANOSLEEP.SYNCS 0x989680 ;  /* 0x009896800000895d */ /* 0x002fea0003900000 */
[----:B------:R-:W1:Y:S02]  /*47a0*/  @!P0 SYNCS.PHASECHK.TRANS64 P0, [R2+URZ], R5 ;  /* 0x00000005020085a7 */ /* 0x000e64000800007f */
[----:B-1----:R-:W-:Y:S05]  /*47b0*/  @!P0 BRA `(.L_x_95) ;  /* 0xfffffffc00f08947 */ /* 0x002fea000383ffff */
[----:B------:R-:W-:-:S05]  /*47c0*/  VIADD R3, R3, 0x1 ;  /* 0x0000000103037836 */ /* 0x000fca0000000000 */
[----:B------:R-:W-:-:S04]  /*47d0*/  ISETP.NE.AND P0, PT, R3, 0x1c, PT ;  /* 0x0000001c0300780c */ /* 0x000fc80003f05270 */
[----:B0-----:R-:W-:Y:S02]  /*47e0*/  SEL R5, RZ, 0x1, P0 ;  /* 0x00000001ff057807 */ /* 0x001fe40000000000 */
[----:B------:R-:W-:Y:S02]  /*47f0*/  SEL R3, R3, RZ, P0 ;  /* 0x000000ff03037207 */ /* 0x000fe40000000000 */
[----:B------:R-:W-:-:S03]  /*4800*/  LOP3.LUT R7, R4, R5, RZ, 0x3c, !PT ;  /* 0x0000000504077212 */ /* 0x000fc600078e3cff */
[----:B------:R-:W-:Y:S01]  /*4810*/  IMAD R2, R3, 0x8, R0 ;  /* 0x0000000803027824 */ /* 0x000fe200078e0200 */
[----:B------:R-:W-:-:S07]  /*4820*/  SHF.L.U32 R5, R7, 0x1f, RZ ;  /* 0x0000001f07057819 */ /* 0x000fce00000006ff */
.L_x_96:
        /* <DEDUP_REMOVED lines=11> */
.L_x_97:
        /* <DEDUP_REMOVED lines=11> */
.L_x_98:
        /* <DEDUP_REMOVED lines=11> */
.L_x_99:
        /* <DEDUP_REMOVED lines=11> */
.L_x_100:
        /* <DEDUP_REMOVED lines=11> */
.L_x_101:
        /* <DEDUP_REMOVED lines=11> */
.L_x_102:
        /* <DEDUP_REMOVED lines=11> */
.L_x_103:
        /* <DEDUP_REMOVED lines=11> */
.L_x_104:
        /* <DEDUP_REMOVED lines=11> */
.L_x_105:
        /* <DEDUP_REMOVED lines=11> */
.L_x_106:
        /* <DEDUP_REMOVED lines=11> */
.L_x_107:
        /* <DEDUP_REMOVED lines=11> */
.L_x_108:
        /* <DEDUP_REMOVED lines=11> */
.L_x_109:
        /* <DEDUP_REMOVED lines=11> */
.L_x_110:
        /* <DEDUP_REMOVED lines=11> */
.L_x_111:
        /* <DEDUP_REMOVED lines=11> */
.L_x_112:
        /* <DEDUP_REMOVED lines=11> */
.L_x_113:
        /* <DEDUP_REMOVED lines=11> */
.L_x_114:
        /* <DEDUP_REMOVED lines=11> */
.L_x_115:
        /* <DEDUP_REMOVED lines=11> */
.L_x_116:
        /* <DEDUP_REMOVED lines=11> */
.L_x_117:
        /* <DEDUP_REMOVED lines=11> */
.L_x_118:
        /* <DEDUP_REMOVED lines=11> */
.L_x_119:
        /* <DEDUP_REMOVED lines=11> */
.L_x_120:
        /* <DEDUP_REMOVED lines=11> */
.L_x_121:
        /* <DEDUP_REMOVED lines=11> */
.L_x_122:
[----:B0-----:R0:W1:Y:S02]  /*5a10*/  SYNCS.PHASECHK.TRANS64.TRYWAIT P0, [R3+URZ], R0 ;  /* 0x00000000030075a7 */ /* 0x001064000800017f */
[----:B-1----:R-:W-:Y:S05]  /*5a20*/  @!P0 NANOSLEEP.SYNCS 0x989680 ;  /* 0x009896800000895d */ /* 0x002fea0003900000 */
[----:B------:R-:W1:Y:S02]  /*5a30*/  @!P0 SYNCS.PHASECHK.TRANS64 P0, [R3+URZ], R0 ;  /* 0x00000000030085a7 */ /* 0x000e64000800007f */
[----:B-1----:R-:W-:Y:S05]  /*5a40*/  @P0 EXIT ;  /* 0x000000000000094d */ /* 0x002fea0003800000 */
[----:B------:R-:W-:Y:S05]  /*5a50*/  BRA `(.L_x_122) ;  /* 0xfffffffc00ec7947 */ /* 0x000fea000383ffff */
.L_x_123:
[----:B------:R-:W-:-:S00]  /*5a60*/  BRA `(.L_x_123) ;  /* 0xfffffffc00fc7947 */ /* 0x000fc0000383ffff */
[----:B------:R-:W-:-:S00]  /*5a70*/  NOP ;  /* 0x0000000000007918 */ /* 0x000fc00000000000 */
        /* <DEDUP_REMOVED lines=8> */
.L_x_124:


//--------------------- .nv.shared._ZN7cutlass13device_kernelINS_4conv6kernel13ConvUniversalINS1_16ConvProblemShapeILNS1_8OperatorE2ELi2EEENS1_10collective14CollectiveConvINS1_46MainloopSm90TmaGmmaWarpSpecializedImplicitGemmILS5_2ELi28ELi2EN4cute5tupleIJNSA_1CILi2EEENSC_ILi1EEESE_EEENS1_36KernelImplicitTmaWarpSpecializedSm90ELi1EEENSB_IJNSC_ILi64EEENSB_IJSI_EEENSB_IJNSC_ILi32EEEEEEEEENS_6half_tESN_NSA_8TiledMMAINSA_8MMA_AtomIJNSA_4SM904GMMA25MMA_64x64x16_F32F16F16_SSILNSR_5MajorE1ELST_1ELNSR_7ScaleInE1ELSU_1EEEEEENSA_6LayoutINSB_IJSE_SE_SE_EEENSB_IJNSC_ILi0EEESZ_SZ_EEEEENSB_IJNSA_10UnderscoreES12_S12_EEEEENS7_6detail26Sm90ImplicitGemmTileTraitsINSA_13SM90_TMA_LOADENSA_14ComposedLayoutINSA_7SwizzleILi3ELi4ELi3EEENSA_18smem_ptr_flag_bitsILi16EEENSX_INSB_IJNSB_IJSI_SE_EEENSB_IJNSC_ILi8EEENSC_ILi4EEEEEENSB_IJSE_NSC_ILi28EEEEEEEEENSB_IJNSB_IJSE_SZ_EEENSB_IJSI_NSC_ILi512EEEEEENSB_IJSZ_NSC_ILi2048EEEEEEEEEEEEEvEENS16_INSA_30SM90_TMA_LOAD_IM2COL_MULTICASTES1R_vEEEENS_8epilogue10collective6detail29Sm90TmaWarpSpecializedAdapterINS1X_15DefaultEpilogueISN_NSB_IJlNSB_IJSE_llEEESZ_EEES22_NS1W_6thread17LinearCombinationISN_Li1EffLNS23_9ScaleType4KindE0ELNS_15FloatRoundStyleE2ESN_EENS_4gemm15EpilogueDefaultEEEEEvvEEEEvNT_6ParamsE --------------------------
	.section	.nv.shared._ZN7cutlass13device_kernelINS_4conv6kernel13ConvUniversalINS1_16ConvProblemShapeILNS1_8OperatorE2ELi2EEENS1_10collective14CollectiveConvINS1_46MainloopSm90TmaGmmaWarpSpecializedImplicitGemmILS5_2ELi28ELi2EN4cute5tupleIJNSA_1CILi2EEENSC_ILi1EEESE_EEENS1_36KernelImplicitTmaWarpSpecializedSm90ELi1EEENSB_IJNSC_ILi64EEENSB_IJSI_EEENSB_IJNSC_ILi32EEEEEEEEENS_6half_tESN_NSA_8TiledMMAINSA_8MMA_AtomIJNSA_4SM904GMMA25MMA_64x64x16_F32F16F16_SSILNSR_5MajorE1ELST_1ELNSR_7ScaleInE1ELSU_1EEEEEENSA_6LayoutINSB_IJSE_SE_SE_EEENSB_IJNSC_ILi0EEESZ_SZ_EEEEENSB_IJNSA_10UnderscoreES12_S12_EEEEENS7_6detail26Sm90ImplicitGemmTileTraitsINSA_13SM90_TMA_LOADENSA_14ComposedLayoutINSA_7SwizzleILi3ELi4ELi3EEENSA_18smem_ptr_flag_bitsILi16EEENSX_INSB_IJNSB_IJSI_SE_EEENSB_IJNSC_ILi8EEENSC_ILi4EEEEEENSB_IJSE_NSC_ILi28EEEEEEEEENSB_IJNSB_IJSE_SZ_EEENSB_IJSI_NSC_ILi512EEEEEENSB_IJSZ_NSC_ILi2048EEEEEEEEEEEEEvEENS16_INSA_30SM90_TMA_LOAD_IM2COL_MULTICASTES1R_vEEEENS_8epilogue10collective6detail29Sm90TmaWarpSpecializedAdapterINS1X_15DefaultEpilogueISN_NSB_IJlNSB_IJSE_llEEESZ_EEES22_NS1W_6thread17LinearCombinationISN_Li1EffLNS23_9ScaleType4KindE0ELNS_15FloatRoundStyleE2ESN_EENS_4gemm15EpilogueDefaultEEEEEvvEEEEvNT_6ParamsE,"aw",@nobits
	.sectionflags	@""
	.align	16
	.zero		1024


//--------------------- .nv.shared.reserved.0     --------------------------
	.section	.nv.shared.reserved.0,"aw",@nobits
	.weak		__nv_reservedSMEM_offset_0_alias
	.size		__nv_reservedSMEM_offset_0_alias, 0, 0
	.other		__nv_reservedSMEM_offset_0_alias,@"STO_CUDA_RESERVED_SHARED STV_DEFAULT"
__nv_reservedSMEM_offset_0_alias:
	.zero		0


//--------------------- .nv.global                --------------------------
	.section	.nv.global,"aw",@nobits
.nv.global:
	.type		_ZN39_INTERNAL_1f603be1_4_k_cu_40ff0526_28144cute1_E,@object
	.size		_ZN39_INTERNAL_1f603be1_4_k_cu_40ff0526_28144cute1_E,(_ZN39_INTERNAL_1f603be1_4_k_cu_40ff0526_28144cuda3std3__45__cpo6cbeginE - _ZN39_INTERNAL_1f603be1_4_k_cu_40ff0526_28144cute1_E)
_ZN39_INTERNAL_1f603be1_4_k_cu_40ff0526_28144cute1_E:
	.zero		1
	.type		_ZN39_INTERNAL_1f603be1_4_k_cu_40ff0526_28144cuda3std3__45__cpo6cbeginE,@object
	.size		_ZN39_INTERNAL_1f603be1_4_k_cu_40ff0526_28144cuda3std3__45__cpo6cbeginE,(_ZN39_INTERNAL_1f603be1_4_k_cu_40ff0526_28144cuda3std3__48in_placeE - _ZN39_INTERNAL_1f603be1_4_k_cu_40ff0526_28144cuda3std3__45__cpo6cbeginE)
_ZN39_INTERNAL_1f603be1_4_k_cu_40ff0526_28144cuda3std3__45__cpo6cbeginE:
	.zero		1
	.type		_ZN39_INTERNAL_1f603be1_4_k_cu_40ff0526_28144cuda3std3__48in_placeE,@object
	.size		_ZN39_INTERNAL_1f603be1_4_k_cu_40ff0526_28144cuda3std3__48in_placeE,(_ZN39_INTERNAL_1f603be1_4_k_cu_40ff0526_28144cuda3std6ranges3__45__cpo9iter_moveE - _ZN39_INTERNAL_1f603be1_4_k_cu_40ff0526_28144cuda3std3__48in_placeE)
_ZN39_INTERNAL_1f603be1_4_k_cu_40ff0526_28144cuda3std3__48in_placeE:
	.zero		1
	.type		_ZN39_INTERNAL_1f603be1_4_k_cu_40ff0526_28144cuda3std6ranges3__45__cpo9iter_moveE,@object
	.size		_ZN39_INTERNAL_1f603be1_4_k_cu_40ff0526_28144cuda3std6ranges3__45__cpo9iter_moveE,(_ZN39_INTERNAL_1f603be1_4_k_cu_40ff0526_28144cuda3std3__45__cpo5beginE - _ZN39_INTERNAL_1f603be1_4_k_cu_40ff0526_28144cuda3std6ranges3__45__cpo9iter_moveE)
_ZN39_INTERNAL_1f603be1_4_k_cu_40ff0526_28144cuda3std6ranges3__45__cpo9iter_moveE:
	.zero		1
	.type		_ZN39_INTERNAL_1f603be1_4_k_cu_40ff0526_28144cuda3std3__45__cpo5beginE,@object
	.size		_ZN39_INTERNAL_1f603be1_4_k_cu_40ff0526_28144cuda3std3__45__cpo5beginE,(_ZN39_INTERNAL_1f603be1_4_k_cu_40ff0526_28144cuda3std3__441_GLOBAL__N__1f603be1_4_k_cu_40ff0526_28146ignoreE - _ZN39_INTERNAL_1f603be1_4_k_cu_40ff0526_28144cuda3std3__45__cpo5beginE)
_ZN39_INTERNAL_1f603be1_4_k_cu_40ff0526_28144cuda3std3__45__cpo5beginE:
	.zero		1
	.type		_ZN39_INTERNAL_1f603be1_4_k_cu_40ff0526_28144cuda3std3__441_GLOBAL__N__1f603be1_4_k_cu_40ff0526_28146ignoreE,@object
	.size		_ZN39_INTERNAL_1f603be1_4_k_cu_40ff0526_28144cuda3std3__441_GLOBAL__N__1f603be1_4_k_cu_40ff0526_28146ignoreE,(_ZN39_INTERNAL_1f603be1_4_k_cu_40ff0526_28144cute7productE - _ZN39_INTERNAL_1f603be1_4_k_cu_40ff0526_28144cuda3std3__441_GLOBAL__N__1f603be1_4_k_cu_40ff0526_28146ignoreE)
_ZN39_INTERNAL_1f603be1_4_k_cu_40ff0526_28144cuda3std3__441_GLOBAL__N__1f603be1_4_k_cu_40ff0526_28146ignoreE:
	.zero		1
	.type		_ZN39_INTERNAL_1f603be1_4_k_cu_40ff0526_28144cute7productE,@object
	.size		_ZN39_INTERNAL_1f603be1_4_k_cu_40ff0526_28144cute7productE,(_ZN39_INTERNAL_1f603be1_4_k_cu_40ff0526_28144cuda3std3__45__cpo3endE - _ZN39_INTERNAL_1f603be1_4_k_cu_40ff0526_28144cute7productE)
_ZN39_INTERNAL_1f603be1_4_k_cu_40ff0526_28144cute7productE:
	.zero		1
	.type		_ZN39_INTERNAL_1f603be1_4_k_cu_40ff0526_28144cuda3std3__45__cpo3endE,@object
	.size		_ZN39_INTERNAL_1f603be1_4_k_cu_40ff0526_28144cuda3std3__45__cpo3endE,(_ZN39_INTERNAL_1f603be1_4_k_cu_40ff0526_28144cuda3std3__419piecewise_constructE - _ZN39_INTERNAL_1f603be1_4_k_cu_40ff0526_28144cuda3std3__45__cpo3endE)
_ZN39_INTERNAL_1f603be1_4_k_cu_40ff0526_28144cuda3std3__45__cpo3endE:
	.zero		1
	.type		_ZN39_INTERNAL_1f603be1_4_k_cu_40ff0526_28144cuda3std3__419piecewise_constructE,@object
	.size		_ZN39_INTERNAL_1f603be1_4_k_cu_40ff0526_28144cuda3std3__419piecewise_constructE,(_ZN39_INTERNAL_1f603be1_4_k_cu_40ff0526_28144cuda3std3__45__cpo4cendE - _ZN39_INTERNAL_1f603be1_4_k_cu_40ff0526_28144cuda3std3__419piecewise_constructE)
_ZN39_INTERNAL_1f603be1_4_k_cu_40ff0526_28144cuda3std3__419piecewise_constructE:
	.zero		1
	.type		_ZN39_INTERNAL_1f603be1_4_k_cu_40ff0526_28144cuda3std3__45__cpo4cendE,@object
	.size		_ZN39_INTERNAL_1f603be1_4_k_cu_40ff0526_28144cuda3std3__45__cpo4cendE,(_ZN39_INTERNAL_1f603be1_4_k_cu_40ff0526_28144cuda3std6ranges3__45__cpo4swapE - _ZN39_INTERNAL_1f603be1_4_k_cu_40ff0526_28144cuda3std3__45__cpo4cendE)
_ZN39_INTERNAL_1f603be1_4_k_cu_40ff0526_28144cuda3std3__45__cpo4cendE:
	.zero		1
	.type		_ZN39_INTERNAL_1f603be1_4_k_cu_40ff0526_28144cuda3std6ranges3__45__cpo4swapE,@object
	.size		_ZN39_INTERNAL_1f603be1_4_k_cu_40ff0526_28144cuda3std6ranges3__45__cpo4swapE,(.L_7 - _ZN39_INTERNAL_1f603be1_4_k_cu_40ff0526_28144cuda3std6ranges3__45__cpo4swapE)
_ZN39_INTERNAL_1f603be1_4_k_cu_40ff0526_28144cuda3std6ranges3__45__cpo4swapE:
	.zero		1
.L_7:


//--------------------- .nv.constant0._ZN7cutlass13device_kernelINS_4conv6kernel13ConvUniversalINS1_16ConvProblemShapeILNS1_8OperatorE2ELi2EEENS1_10collective14CollectiveConvINS1_46MainloopSm90TmaGmmaWarpSpecializedImplicitGemmILS5_2ELi28ELi2EN4cute5tupleIJNSA_1CILi2EEENSC_ILi1EEESE_EEENS1_36KernelImplicitTmaWarpSpecializedSm90ELi1EEENSB_IJNSC_ILi64EEENSB_IJSI_EEENSB_IJNSC_ILi32EEEEEEEEENS_6half_tESN_NSA_8TiledMMAINSA_8MMA_AtomIJNSA_4SM904GMMA25MMA_64x64x16_F32F16F16_SSILNSR_5MajorE1ELST_1ELNSR_7ScaleInE1ELSU_1EEEEEENSA_6LayoutINSB_IJSE_SE_SE_EEENSB_IJNSC_ILi0EEESZ_SZ_EEEEENSB_IJNSA_10UnderscoreES12_S12_EEEEENS7_6detail26Sm90ImplicitGemmTileTraitsINSA_13SM90_TMA_LOADENSA_14ComposedLayoutINSA_7SwizzleILi3ELi4ELi3EEENSA_18smem_ptr_flag_bitsILi16EEENSX_INSB_IJNSB_IJSI_SE_EEENSB_IJNSC_ILi8EEENSC_ILi4EEEEEENSB_IJSE_NSC_ILi28EEEEEEEEENSB_IJNSB_IJSE_SZ_EEENSB_IJSI_NSC_ILi512EEEEEENSB_IJSZ_NSC_ILi2048EEEEEEEEEEEEEvEENS16_INSA_30SM90_TMA_LOAD_IM2COL_MULTICASTES1R_vEEEENS_8epilogue10collective6detail29Sm90TmaWarpSpecializedAdapterINS1X_15DefaultEpilogueISN_NSB_IJlNSB_IJSE_llEEESZ_EEES22_NS1W_6thread17LinearCombinationISN_Li1EffLNS23_9ScaleType4KindE0ELNS_15FloatRoundStyleE2ESN_EENS_4gemm15EpilogueDefaultEEEEEvvEEEEvNT_6ParamsE --------------------------
	.section	.nv.constant0._ZN7cutlass13device_kernelINS_4conv6kernel13ConvUniversalINS1_16ConvProblemShapeILNS1_8OperatorE2ELi2EEENS1_10collective14CollectiveConvINS1_46MainloopSm90TmaGmmaWarpSpecializedImplicitGemmILS5_2ELi28ELi2EN4cute5tupleIJNSA_1CILi2EEENSC_ILi1EEESE_EEENS1_36KernelImplicitTmaWarpSpecializedSm90ELi1EEENSB_IJNSC_ILi64EEENSB_IJSI_EEENSB_IJNSC_ILi32EEEEEEEEENS_6half_tESN_NSA_8TiledMMAINSA_8MMA_AtomIJNSA_4SM904GMMA25MMA_64x64x16_F32F16F16_SSILNSR_5MajorE1ELST_1ELNSR_7ScaleInE1ELSU_1EEEEEENSA_6LayoutINSB_IJSE_SE_SE_EEENSB_IJNSC_ILi0EEESZ_SZ_EEEEENSB_IJNSA_10UnderscoreES12_S12_EEEEENS7_6detail26Sm90ImplicitGemmTileTraitsINSA_13SM90_TMA_LOADENSA_14ComposedLayoutINSA_7SwizzleILi3ELi4ELi3EEENSA_18smem_ptr_flag_bitsILi16EEENSX_INSB_IJNSB_IJSI_SE_EEENSB_IJNSC_ILi8EEENSC_ILi4EEEEEENSB_IJSE_NSC_ILi28EEEEEEEEENSB_IJNSB_IJSE_SZ_EEENSB_IJSI_NSC_ILi512EEEEEENSB_IJSZ_NSC_ILi2048EEEEEEEEEEEEEvEENS16_INSA_30SM90_TMA_LOAD_IM2COL_MULTICASTES1R_vEEEENS_8epilogue10collective6detail29Sm90TmaWarpSpecializedAdapterINS1X_15DefaultEpilogueISN_NSB_IJlNSB_IJSE_llEEESZ_EEES22_NS1W_6thread17LinearCombinationISN_Li1EffLNS23_9ScaleType4KindE0ELNS_15FloatRoundStyleE2ESN_EENS_4gemm15EpilogueDefaultEEEEEvvEEEEvNT_6ParamsE,"a",@progbits
	.sectionflags	@""
	.align	4
.nv.constant0._ZN7cutlass13device_kernelINS_4conv6kernel13ConvUniversalINS1_16ConvProblemShapeILNS1_8OperatorE2ELi2EEENS1_10collective14CollectiveConvINS1_46MainloopSm90TmaGmmaWarpSpecializedImplicitGemmILS5_2ELi28ELi2EN4cute5tupleIJNSA_1CILi2EEENSC_ILi1EEESE_EEENS1_36KernelImplicitTmaWarpSpecializedSm90ELi1EEENSB_IJNSC_ILi64EEENSB_IJSI_EEENSB_IJNSC_ILi32EEEEEEEEENS_6half_tESN_NSA_8TiledMMAINSA_8MMA_AtomIJNSA_4SM904GMMA25MMA_64x64x16_F32F16F16_SSILNSR_5MajorE1ELST_1ELNSR_7ScaleInE1ELSU_1EEEEEENSA_6LayoutINSB_IJSE_SE_SE_EEENSB_IJNSC_ILi0EEESZ_SZ_EEEEENSB_IJNSA_10UnderscoreES12_S12_EEEEENS7_6detail26Sm90ImplicitGemmTileTraitsINSA_13SM90_TMA_LOADENSA_14ComposedLayoutINSA_7SwizzleILi3ELi4ELi3EEENSA_18smem_ptr_flag_bitsILi16EEENSX_INSB_IJNSB_IJSI_SE_EEENSB_IJNSC_ILi8EEENSC_ILi4EEEEEENSB_IJSE_NSC_ILi28EEEEEEEEENSB_IJNSB_IJSE_SZ_EEENSB_IJSI_NSC_ILi512EEEEEENSB_IJSZ_NSC_ILi2048EEEEEEEEEEEEEvEENS16_INSA_30SM90_TMA_LOAD_IM2COL_MULTICASTES1R_vEEEENS_8epilogue10collective6detail29Sm90TmaWarpSpecializedAdapterINS1X_15DefaultEpilogueISN_NSB_IJlNSB_IJSE_llEEESZ_EEES22_NS1W_6thread17LinearCombinationISN_Li1EffLNS23_9ScaleType4KindE0ELNS_15FloatRoundStyleE2ESN_EENS_4gemm15EpilogueDefaultEEEEEvvEEEEvNT_6ParamsE:
	.zero		1536


//--------------------- SYMBOLS --------------------------

	.type		.nv.reservedSmem.offset0,@object
	.size		.nv.reservedSmem.offset0,0x4
